	.target	sm_90a

	.elftype	@"ET_EXEC"


//--------------------- .note.nv.tkinfo           --------------------------
	.section	.note.nv.tkinfo,"",@"SHT_NOTE"
	.sectionflags	@"SHF_NOTE_NV_TKINFO"
	.tkinfo
        /*0018*/ 	.word	0x00000002
        /*0030*/ 	.string	""
        /*0030*/ 	.string	"ptxas"
        /*0030*/ 	.string	"Cuda compilation tools, release 13.0, V13.0.88"
        /*0030*/ 	.string	"Build cuda_13.0.r13.0/compiler.36424714_0"
        /*0030*/ 	.string	"-v  -suppress-debug-info  -lineinfo  -arch sm_90a "



//--------------------- .note.nv.cuinfo           --------------------------
	.section	.note.nv.cuinfo,"",@"SHT_NOTE"
	.sectionflags	@"SHF_NOTE_NV_CUINFO"
        /*0018*/ 	.short	0x0002
        /*001a*/ 	.short	0x005a
        /*001c*/ 	.short	0x0082
	.zero		2


//--------------------- .nv.info                  --------------------------
	.section	.nv.info,"",@"SHT_CUDA_INFO"
	.align	4


	//----- nvinfo : EIATTR_REGCOUNT
	.align		4
        /*0000*/ 	.byte	0x04, 0x2f
        /*0002*/ 	.short	(.L_1 - .L_0)
	.align		4
.L_0:
        /*0004*/ 	.word	index@(matmul_kernel)
        /*0008*/ 	.word	0x00000073


	//----- nvinfo : EIATTR_FRAME_SIZE
	.align		4
.L_1:
        /*000c*/ 	.byte	0x04, 0x11
        /*000e*/ 	.short	(.L_3 - .L_2)
	.align		4
.L_2:
        /*0010*/ 	.word	index@(matmul_kernel)
        /*0014*/ 	.word	0x00000000


	//----- nvinfo : EIATTR_MIN_STACK_SIZE
	.align		4
.L_3:
        /*0018*/ 	.byte	0x04, 0x12
        /*001a*/ 	.short	(.L_5 - .L_4)
	.align		4
.L_4:
        /*001c*/ 	.word	index@(matmul_kernel)
        /*0020*/ 	.word	0x00000000
.L_5:


//--------------------- .nv.compat                --------------------------
	.section	.nv.compat,"",@"SHT_CUDA_COMPAT_INFO"
	.align	4
        /*0000*/ 	.byte	0x02, 0x09, 0x01, 0x00, 0x02, 0x02, 0x01, 0x00, 0x02, 0x05, 0x05, 0x00, 0x03, 0x07, 0x01, 0x01
        /*0010*/ 	.byte	0x02, 0x03, 0x00, 0x00, 0x02, 0x06, 0x01, 0x00, 0x04, 0x0b, 0x08, 0x00, 0x00, 0x00, 0x00, 0x00
        /*0020*/ 	.byte	0x00, 0x00, 0x00, 0x00


//--------------------- .nv.info.matmul_kernel    --------------------------
	.section	.nv.info.matmul_kernel,"",@"SHT_CUDA_INFO"
	.sectionflags	@""
	.align	4


	//----- nvinfo : EIATTR_CUDA_API_VERSION
	.align		4
        /*0000*/ 	.byte	0x04, 0x37
        /*0002*/ 	.short	(.L_7 - .L_6)
.L_6:
        /*0004*/ 	.word	0x00000082


	//----- nvinfo : EIATTR_KPARAM_INFO
	.align		4
.L_7:
        /*0008*/ 	.byte	0x04, 0x17
        /*000a*/ 	.short	(.L_9 - .L_8)
.L_8:
        /*000c*/ 	.word	0x00000000
        /*0010*/ 	.short	0x000d
        /*0012*/ 	.short	0x0048
        /*0014*/ 	.byte	0x00, 0xf4, 0x21, 0x00


	//----- nvinfo : EIATTR_KPARAM_INFO
	.align		4
.L_9:
        /*0018*/ 	.byte	0x04, 0x17
        /*001a*/ 	.short	(.L_11 - .L_10)
.L_10:
        /*001c*/ 	.word	0x00000000
        /*0020*/ 	.short	0x000c
        /*0022*/ 	.short	0x0040
        /*0024*/ 	.byte	0x00, 0xf4, 0x21, 0x00


	//----- nvinfo : EIATTR_KPARAM_INFO
	.align		4
.L_11:
        /*0028*/ 	.byte	0x04, 0x17
        /*002a*/ 	.short	(.L_13 - .L_12)
.L_12:
        /*002c*/ 	.word	0x00000000
        /*0030*/ 	.short	0x000b
        /*0032*/ 	.short	0x0038
        /*0034*/ 	.byte	0x00, 0xf0, 0x11, 0x00


	//----- nvinfo : EIATTR_KPARAM_INFO
	.align		4
.L_13:
        /*0038*/ 	.byte	0x04, 0x17
        /*003a*/ 	.short	(.L_15 - .L_14)
.L_14:
        /*003c*/ 	.word	0x00000000
        /*0040*/ 	.short	0x000a
        /*0042*/ 	.short	0x0034
        /*0044*/ 	.byte	0x00, 0xf0, 0x11, 0x00


	//----- nvinfo : EIATTR_KPARAM_INFO
	.align		4
.L_15:
        /*0048*/ 	.byte	0x04, 0x17
        /*004a*/ 	.short	(.L_17 - .L_16)
.L_16:
        /*004c*/ 	.word	0x00000000
        /*0050*/ 	.short	0x0009
        /*0052*/ 	.short	0x0030
        /*0054*/ 	.byte	0x00, 0xf0, 0x11, 0x00


	//----- nvinfo : EIATTR_KPARAM_INFO
	.align		4
.L_17:
        /*0058*/ 	.byte	0x04, 0x17
        /*005a*/ 	.short	(.L_19 - .L_18)
.L_18:
        /*005c*/ 	.word	0x00000000
        /*0060*/ 	.short	0x0008
        /*0062*/ 	.short	0x002c
        /*0064*/ 	.byte	0x00, 0xf0, 0x11, 0x00


	//----- nvinfo : EIATTR_KPARAM_INFO
	.align		4
.L_19:
        /*0068*/ 	.byte	0x04, 0x17
        /*006a*/ 	.short	(.L_21 - .L_20)
.L_20:
        /*006c*/ 	.word	0x00000000
        /*0070*/ 	.short	0x0007
        /*0072*/ 	.short	0x0028
        /*0074*/ 	.byte	0x00, 0xf0, 0x11, 0x00


	//----- nvinfo : EIATTR_KPARAM_INFO
	.align		4
.L_21:
        /*0078*/ 	.byte	0x04, 0x17
        /*007a*/ 	.short	(.L_23 - .L_22)
.L_22:
        /*007c*/ 	.word	0x00000000
        /*0080*/ 	.short	0x0006
        /*0082*/ 	.short	0x0024
        /*0084*/ 	.byte	0x00, 0xf0, 0x11, 0x00


	//----- nvinfo : EIATTR_KPARAM_INFO
	.align		4
.L_23:
        /*0088*/ 	.byte	0x04, 0x17
        /*008a*/ 	.short	(.L_25 - .L_24)
.L_24:
        /*008c*/ 	.word	0x00000000
        /*0090*/ 	.short	0x0005
        /*0092*/ 	.short	0x0020
        /*0094*/ 	.byte	0x00, 0xf0, 0x11, 0x00


	//----- nvinfo : EIATTR_KPARAM_INFO
	.align		4
.L_25:
        /*0098*/ 	.byte	0x04, 0x17
        /*009a*/ 	.short	(.L_27 - .L_26)
.L_26:
        /*009c*/ 	.word	0x00000000
        /*00a0*/ 	.short	0x0004
        /*00a2*/ 	.short	0x001c
        /*00a4*/ 	.byte	0x00, 0xf0, 0x11, 0x00


	//----- nvinfo : EIATTR_KPARAM_INFO
	.align		4
.L_27:
        /*00a8*/ 	.byte	0x04, 0x17
        /*00aa*/ 	.short	(.L_29 - .L_28)
.L_28:
        /*00ac*/ 	.word	0x00000000
        /*00b0*/ 	.short	0x0003
        /*00b2*/ 	.short	0x0018
        /*00b4*/ 	.byte	0x00, 0xf0, 0x11, 0x00


	//----- nvinfo : EIATTR_KPARAM_INFO
	.align		4
.L_29:
        /*00b8*/ 	.byte	0x04, 0x17
        /*00ba*/ 	.short	(.L_31 - .L_30)
.L_30:
        /*00bc*/ 	.word	0x00000000
        /*00c0*/ 	.short	0x0002
        /*00c2*/ 	.short	0x0010
        /*00c4*/ 	.byte	0x00, 0xf4, 0x21, 0x00


	//----- nvinfo : EIATTR_KPARAM_INFO
	.align		4
.L_31:
        /*00c8*/ 	.byte	0x04, 0x17
        /*00ca*/ 	.short	(.L_33 - .L_32)
.L_32:
        /*00cc*/ 	.word	0x00000000
        /*00d0*/ 	.short	0x0001
        /*00d2*/ 	.short	0x0008
        /*00d4*/ 	.byte	0x00, 0xf4, 0x21, 0x00


	//----- nvinfo : EIATTR_KPARAM_INFO
	.align		4
.L_33:
        /*00d8*/ 	.byte	0x04, 0x17
        /*00da*/ 	.short	(.L_35 - .L_34)
.L_34:
        /*00dc*/ 	.word	0x00000000
        /*00e0*/ 	.short	0x0000
        /*00e2*/ 	.short	0x0000
        /*00e4*/ 	.byte	0x00, 0xf4, 0x21, 0x00


	//----- nvinfo : EIATTR_SPARSE_MMA_MASK
	.align		4
.L_35:
        /*00e8*/ 	.byte	0x03, 0x50
        /*00ea*/ 	.short	0x0000


	//----- nvinfo : EIATTR_MAXREG_COUNT
	.align		4
        /*00ec*/ 	.byte	0x03, 0x1b
        /*00ee*/ 	.short	0x00ff


	//----- nvinfo : EIATTR_NUM_BARRIERS
	.align		4
        /*00f0*/ 	.byte	0x02, 0x4c
        /*00f2*/ 	.byte	0x01
	.zero		1


	//----- nvinfo : EIATTR_MERCURY_ISA_VERSION
	.align		4
        /*00f4*/ 	.byte	0x03, 0x5f
        /*00f6*/ 	.short	0x0101


	//----- nvinfo : EIATTR_EXIT_INSTR_OFFSETS
	.align		4
        /*00f8*/ 	.byte	0x04, 0x1c
        /*00fa*/ 	.short	(.L_37 - .L_36)


	//   ....[0]....
.L_36:
        /*00fc*/ 	.word	0x00002040


	//   ....[1]....
        /*0100*/ 	.word	0x00002090


	//----- nvinfo : EIATTR_REQNTID
	.align		4
.L_37:
        /*0104*/ 	.byte	0x04, 0x10
        /*0106*/ 	.short	(.L_39 - .L_38)
.L_38:
        /*0108*/ 	.word	0x00000100
        /*010c*/ 	.word	0x00000001
        /*0110*/ 	.word	0x00000001


	//----- nvinfo : EIATTR_CBANK_PARAM_SIZE
	.align		4
.L_39:
        /*0114*/ 	.byte	0x03, 0x19
        /*0116*/ 	.short	0x0050


	//----- nvinfo : EIATTR_PARAM_CBANK
	.align		4
        /*0118*/ 	.byte	0x04, 0x0a
        /*011a*/ 	.short	(.L_41 - .L_40)
	.align		4
.L_40:
        /*011c*/ 	.word	index@(.nv.constant0.matmul_kernel)
        /*0120*/ 	.short	0x0210
        /*0122*/ 	.short	0x0050


	//----- nvinfo : EIATTR_SW_WAR
	.align		4
.L_41:
        /*0124*/ 	.byte	0x04, 0x36
        /*0126*/ 	.short	(.L_43 - .L_42)
.L_42:
        /*0128*/ 	.word	0x00000008
.L_43:


//--------------------- .nv.callgraph             --------------------------
	.section	.nv.callgraph,"",@"SHT_CUDA_CALLGRAPH"
	.align	4
	.sectionentsize	8
	.align		4
        /*0000*/ 	.word	0x00000000
	.align		4
        /*0004*/ 	.word	0xffffffff
	.align		4
        /*0008*/ 	.word	0x00000000
	.align		4
        /*000c*/ 	.word	0xfffffffe
	.align		4
        /*0010*/ 	.word	0x00000000
	.align		4
        /*0014*/ 	.word	0xfffffffd
	.align		4
        /*0018*/ 	.word	0x00000000
	.align		4
        /*001c*/ 	.word	0xfffffffc


//--------------------- .text.matmul_kernel       --------------------------
	.section	.text.matmul_kernel,"ax",@progbits
	.align	128
        .global         matmul_kernel
        .type           matmul_kernel,@function
        .size           matmul_kernel,(.L_x_3 - matmul_kernel)
        .other          matmul_kernel,@"STO_CUDA_ENTRY STV_DEFAULT"
matmul_kernel:
.text.matmul_kernel:
[----:B------:R-:W-:Y:S08]  /*0000*/  LDC R1, c[0x0][0x28] ;  /* 0x00000a00ff017b82 */ /* 0x000ff00000000800 */
[----:B------:R-:W0:Y:S01]  /*0010*/  LDC.64 R16, c[0x0][0x228] ;  /* 0x00008a00ff107b82 */ /* 0x000e220000000a00 */
[----:B------:R-:W1:Y:S01]  /*0020*/  S2R R5, SR_CTAID.X ;  /* 0x0000000000057919 */ /* 0x000e620000002500 */
[----:B------:R-:W-:Y:S01]  /*0030*/  UMOV UR4, 0x400 ;  /* 0x0000040000047882 */ /* 0x000fe20000000000 */
[----:B------:R-:W-:-:S05]  /*0040*/  ULDC.64 UR6, c[0x0][0x208] ;  /* 0x0000820000067ab9 */ /* 0x000fca0000000a00 */
[----:B------:R-:W2:Y:S08]  /*0050*/  LDC R61, c[0x0][0x230] ;  /* 0x00008c00ff3d7b82 */ /* 0x000eb00000000800 */
[----:B------:R-:W3:Y:S01]  /*0060*/  S2UR UR5, SR_CgaCtaId ;  /* 0x00000000000579c3 */ /* 0x000ee20000008800 */
[----:B0-----:R-:W-:-:S05]  /*0070*/  VIADD R0, R17, 0xf ;  /* 0x0000000f11007836 */ /* 0x001fca0000000000 */
[----:B------:R-:W-:Y:S01]  /*0080*/  SHF.R.S32.HI R3, RZ, 0x1f, R0 ;  /* 0x0000001fff037819 */ /* 0x000fe20000011400 */
[----:B--2---:R-:W-:-:S03]  /*0090*/  VIADD R61, R61, 0x7f ;  /* 0x0000007f3d3d7836 */ /* 0x004fc60000000000 */
[----:B------:R-:W-:Y:S02]  /*00a0*/  LEA.HI R3, R3, R0, RZ, 0x4 ;  /* 0x0000000003037211 */ /* 0x000fe400078f20ff */
[----:B-1----:R-:W-:Y:S02]  /*00b0*/  IABS R8, R5 ;  /* 0x0000000500087213 */ /* 0x002fe40000000000 */
[----:B------:R-:W-:Y:S01]  /*00c0*/  SHF.R.S32.HI R3, RZ, 0x4, R3 ;  /* 0x00000004ff037819 */ /* 0x000fe20000011403 */
[----:B---3--:R-:W-:-:S04]  /*00d0*/  ULEA UR4, UR5, UR4, 0x18 ;  /* 0x0000000405047291 */ /* 0x008fc8000f8ec03f */
[----:B------:R-:W-:-:S05]  /*00e0*/  IMAD.SHL.U32 R4, R3, 0x8, RZ ;  /* 0x0000000803047824 */ /* 0x000fca00078e00ff */
[-C--:B------:R-:W-:Y:S02]  /*00f0*/  IABS R7, R4.reuse ;  /* 0x0000000400077213 */ /* 0x080fe40000000000 */
[----:B------:R-:W-:Y:S02]  /*0100*/  IABS R10, R4 ;  /* 0x00000004000a7213 */ /* 0x000fe40000000000 */
[----:B------:R-:W0:Y:S08]  /*0110*/  I2F.RP R0, R7 ;  /* 0x0000000700007306 */ /* 0x000e300000209400 */
[----:B0-----:R-:W0:Y:S02]  /*0120*/  MUFU.RCP R0, R0 ;  /* 0x0000000000007308 */ /* 0x001e240000001000 */
[----:B0-----:R-:W-:-:S02]  /*0130*/  VIADD R2, R0, 0xffffffe ;  /* 0x0ffffffe00027836 */ /* 0x001fc40000000000 */
[----:B------:R-:W-:-:S04]  /*0140*/  IMAD.MOV R0, RZ, RZ, -R10 ;  /* 0x000000ffff007224 */ /* 0x000fc800078e0a0a */
[----:B------:R0:W1:Y:S01]  /*0150*/  F2I.FTZ.U32.TRUNC.NTZ R3, R2 ;  /* 0x0000000200037305 */ /* 0x000062000021f000 */
[----:B------:R-:W2:Y:S01]  /*0160*/  S2R R10, SR_TID.X ;  /* 0x00000000000a7919 */ /* 0x000ea20000002100 */
[----:B0-----:R-:W-:Y:S02]  /*0170*/  IMAD.MOV.U32 R2, RZ, RZ, RZ ;  /* 0x000000ffff027224 */ /* 0x001fe400078e00ff */
[----:B-1----:R-:W-:-:S04]  /*0180*/  IMAD.MOV R6, RZ, RZ, -R3 ;  /* 0x000000ffff067224 */ /* 0x002fc800078e0a03 */
[----:B------:R-:W-:Y:S02]  /*0190*/  IMAD R9, R6, R7, RZ ;  /* 0x0000000706097224 */ /* 0x000fe400078e02ff */
[----:B------:R-:W-:Y:S02]  /*01a0*/  IMAD.MOV.U32 R6, RZ, RZ, R8 ;  /* 0x000000ffff067224 */ /* 0x000fe400078e0008 */
[----:B------:R-:W-:-:S06]  /*01b0*/  IMAD.HI.U32 R3, R3, R9, R2 ;  /* 0x0000000903037227 */ /* 0x000fcc00078e0002 */
[----:B------:R-:W-:-:S04]  /*01c0*/  IMAD.HI.U32 R3, R3, R6, RZ ;  /* 0x0000000603037227 */ /* 0x000fc800078e00ff */
[----:B------:R-:W-:Y:S01]  /*01d0*/  IMAD R0, R3, R0, R6 ;  /* 0x0000000003007224 */ /* 0x000fe200078e0206 */
[----:B--2---:R-:W-:Y:S02]  /*01e0*/  LOP3.LUT R71, R10, 0x1f, RZ, 0xc0, !PT ;  /* 0x0000001f0a477812 */ /* 0x004fe400078ec0ff */
[----:B------:R-:W-:Y:S02]  /*01f0*/  SHF.R.U32.HI R70, RZ, 0x5, R10 ;  /* 0x00000005ff467819 */ /* 0x000fe4000001160a */
[----:B------:R-:W-:Y:S02]  /*0200*/  ISETP.GT.U32.AND P1, PT, R7, R0, PT ;  /* 0x000000000700720c */ /* 0x000fe40003f24070 */
[----:B------:R-:W-:-:S11]  /*0210*/  SGXT.U32 R70, R70, 0x3 ;  /* 0x000000034646781a */ /* 0x000fd60000000000 */
[----:B------:R-:W-:Y:S02]  /*0220*/  @!P1 IMAD.IADD R0, R0, 0x1, -R7 ;  /* 0x0000000100009824 */ /* 0x000fe400078e0a07 */
[----:B------:R-:W-:Y:S01]  /*0230*/  @!P1 VIADD R3, R3, 0x1 ;  /* 0x0000000103039836 */ /* 0x000fe20000000000 */
[----:B------:R-:W-:Y:S02]  /*0240*/  ISETP.NE.AND P1, PT, R4, RZ, PT ;  /* 0x000000ff0400720c */ /* 0x000fe40003f25270 */
[----:B------:R-:W-:Y:S02]  /*0250*/  ISETP.GE.U32.AND P0, PT, R0, R7, PT ;  /* 0x000000070000720c */ /* 0x000fe40003f06070 */
[----:B------:R-:W-:-:S04]  /*0260*/  LOP3.LUT R0, R5, R4, RZ, 0x3c, !PT ;  /* 0x0000000405007212 */ /* 0x000fc800078e3cff */
[----:B------:R-:W-:Y:S01]  /*0270*/  ISETP.GE.AND P2, PT, R0, RZ, PT ;  /* 0x000000ff0000720c */ /* 0x000fe20003f46270 */
[----:B------:R-:W-:-:S06]  /*0280*/  VIADD R0, R16, 0x1f ;  /* 0x0000001f10007836 */ /* 0x000fcc0000000000 */
[----:B------:R-:W-:-:S04]  /*0290*/  @P0 VIADD R3, R3, 0x1 ;  /* 0x0000000103030836 */ /* 0x000fc80000000000 */
[----:B------:R-:W-:Y:S01]  /*02a0*/  IMAD.MOV.U32 R2, RZ, RZ, R3 ;  /* 0x000000ffff027224 */ /* 0x000fe200078e0003 */
[----:B------:R-:W-:-:S03]  /*02b0*/  SHF.R.S32.HI R3, RZ, 0x1f, R0 ;  /* 0x0000001fff037819 */ /* 0x000fc60000011400 */
[----:B------:R-:W-:Y:S01]  /*02c0*/  @!P2 IMAD.MOV R2, RZ, RZ, -R2 ;  /* 0x000000ffff02a224 */ /* 0x000fe200078e0a02 */
[----:B------:R-:W-:Y:S02]  /*02d0*/  @!P1 LOP3.LUT R2, RZ, R4, RZ, 0x33, !PT ;  /* 0x00000004ff029212 */ /* 0x000fe400078e33ff */
[----:B------:R-:W-:-:S03]  /*02e0*/  LEA.HI R3, R3, R0, RZ, 0x5 ;  /* 0x0000000003037211 */ /* 0x000fc600078f28ff */
[----:B------:R-:W-:Y:S02]  /*02f0*/  IMAD.SHL.U32 R6, R2, 0x8, RZ ;  /* 0x0000000802067824 */ /* 0x000fe400078e00ff */
[----:B------:R-:W-:-:S03]  /*0300*/  IMAD.MOV R2, RZ, RZ, -R2 ;  /* 0x000000ffff027224 */ /* 0x000fc600078e0a02 */
[----:B------:R-:W-:Y:S01]  /*0310*/  LEA.HI.SX32 R3, R3, -R6, 0x1b ;  /* 0x8000000603037211 */ /* 0x000fe200078fdaff */
[----:B------:R-:W-:-:S03]  /*0320*/  IMAD R4, R4, R2, R5 ;  /* 0x0000000204047224 */ /* 0x000fc600078e0205 */
[----:B------:R-:W-:Y:S02]  /*0330*/  VIMNMX R11, R3, 0x8, PT ;  /* 0x00000008030b7848 */ /* 0x000fe40003fe0100 */
[----:B------:R-:W-:Y:S02]  /*0340*/  IABS R9, R4 ;  /* 0x0000000400097213 */ /* 0x000fe40000000000 */
[----:B------:R-:W-:-:S04]  /*0350*/  IABS R7, R11 ;  /* 0x0000000b00077213 */ /* 0x000fc80000000000 */
[----:B------:R-:W0:Y:S08]  /*0360*/  I2F.RP R0, R7 ;  /* 0x0000000700007306 */ /* 0x000e300000209400 */
[----:B0-----:R-:W0:Y:S02]  /*0370*/  MUFU.RCP R0, R0 ;  /* 0x0000000000007308 */ /* 0x001e240000001000 */
[----:B0-----:R-:W-:-:S06]  /*0380*/  VIADD R3, R0, 0xffffffe ;  /* 0x0ffffffe00037836 */ /* 0x001fcc0000000000 */
[----:B------:R-:W0:Y:S02]  /*0390*/  F2I.FTZ.U32.TRUNC.NTZ R3, R3 ;  /* 0x0000000300037305 */ /* 0x000e24000021f000 */
[----:B0-----:R-:W-:-:S04]  /*03a0*/  IMAD.MOV R8, RZ, RZ, -R3 ;  /* 0x000000ffff087224 */ /* 0x001fc800078e0a03 */
[----:B------:R-:W-:Y:S01]  /*03b0*/  IMAD.MOV.U32 R2, RZ, RZ, R8 ;  /* 0x000000ffff027224 */ /* 0x000fe200078e0008 */
[----:B------:R-:W-:-:S03]  /*03c0*/  IABS R8, R11 ;  /* 0x0000000b00087213 */ /* 0x000fc60000000000 */
[----:B------:R-:W-:Y:S02]  /*03d0*/  IMAD R5, R2, R7, RZ ;  /* 0x0000000702057224 */ /* 0x000fe400078e02ff */
[----:B------:R-:W-:Y:S02]  /*03e0*/  IMAD.MOV.U32 R2, RZ, RZ, RZ ;  /* 0x000000ffff027224 */ /* 0x000fe400078e00ff */
[----:B------:R-:W-:Y:S02]  /*03f0*/  IMAD.MOV R0, RZ, RZ, -R8 ;  /* 0x000000ffff007224 */ /* 0x000fe400078e0a08 */
[----:B------:R-:W-:-:S06]  /*0400*/  IMAD.HI.U32 R2, R3, R5, R2 ;  /* 0x0000000503027227 */ /* 0x000fcc00078e0002 */
[----:B------:R-:W-:-:S04]  /*0410*/  IMAD.HI.U32 R2, R2, R9, RZ ;  /* 0x0000000902027227 */ /* 0x000fc800078e00ff */
[----:B------:R-:W-:-:S05]  /*0420*/  IMAD R0, R2, R0, R9 ;  /* 0x0000000002007224 */ /* 0x000fca00078e0209 */
[----:B------:R-:W-:-:S13]  /*0430*/  ISETP.GT.U32.AND P1, PT, R7, R0, PT ;  /* 0x000000000700720c */ /* 0x000fda0003f24070 */
[----:B------:R-:W-:Y:S02]  /*0440*/  @!P1 IMAD.IADD R0, R0, 0x1, -R7 ;  /* 0x0000000100009824 */ /* 0x000fe400078e0a07 */
[----:B------:R-:W-:Y:S01]  /*0450*/  @!P1 VIADD R2, R2, 0x1 ;  /* 0x0000000102029836 */ /* 0x000fe20000000000 */
[----:B------:R-:W-:Y:S02]  /*0460*/  ISETP.NE.AND P1, PT, R11, RZ, PT ;  /* 0x000000ff0b00720c */ /* 0x000fe40003f25270 */
[----:B------:R-:W-:Y:S02]  /*0470*/  ISETP.GE.U32.AND P0, PT, R0, R7, PT ;  /* 0x000000070000720c */ /* 0x000fe40003f06070 */
[----:B------:R-:W-:-:S04]  /*0480*/  LOP3.LUT R0, R4, R11, RZ, 0x3c, !PT ;  /* 0x0000000b04007212 */ /* 0x000fc800078e3cff */
[----:B------:R-:W-:-:S07]  /*0490*/  ISETP.GE.AND P2, PT, R0, RZ, PT ;  /* 0x000000ff0000720c */ /* 0x000fce0003f46270 */
[----:B------:R-:W-:Y:S01]  /*04a0*/  @P0 VIADD R2, R2, 0x1 ;  /* 0x0000000102020836 */ /* 0x000fe20000000000 */
[----:B------:R-:W-:-:S05]  /*04b0*/  ISETP.GT.AND P0, PT, R61, 0x7f, PT ;  /* 0x0000007f3d00780c */ /* 0x000fca0003f04270 */
[----:B------:R-:W-:Y:S01]  /*04c0*/  @!P2 IMAD.MOV R2, RZ, RZ, -R2 ;  /* 0x000000ffff02a224 */ /* 0x000fe200078e0a02 */
[----:B------:R-:W-:-:S05]  /*04d0*/  @!P1 LOP3.LUT R2, RZ, R11, RZ, 0x33, !PT ;  /* 0x0000000bff029212 */ /* 0x000fca00078e33ff */
[----:B------:R-:W-:Y:S02]  /*04e0*/  IMAD.MOV R0, RZ, RZ, -R2 ;  /* 0x000000ffff007224 */ /* 0x000fe400078e0a02 */
[----:B------:R-:W-:Y:S01]  /*04f0*/  @!P0 IMAD.SHL.U32 R9, R10, 0x20, RZ ;  /* 0x000000200a098824 */ /* 0x000fe200078e00ff */
[----:B------:R-:W-:Y:S01]  /*0500*/  @!P0 SHF.R.U32.HI R8, RZ, 0x1, R10 ;  /* 0x00000001ff088819 */ /* 0x000fe2000001160a */
[----:B------:R-:W-:Y:S02]  /*0510*/  IMAD R0, R11, R0, R4 ;  /* 0x000000000b007224 */ /* 0x000fe400078e0204 */
[----:B------:R-:W-:Y:S02]  /*0520*/  @!P0 IMAD.MOV.U32 R44, RZ, RZ, RZ ;  /* 0x000000ffff2c8224 */ /* 0x000fe400078e00ff */
[----:B------:R-:W-:Y:S02]  /*0530*/  IMAD.IADD R0, R6, 0x1, R0 ;  /* 0x0000000106007824 */ /* 0x000fe400078e0200 */
[----:B------:R-:W-:-:S02]  /*0540*/  @!P0 IMAD.MOV.U32 R46, RZ, RZ, RZ ;  /* 0x000000ffff2e8224 */ /* 0x000fc400078e00ff */
[----:B------:R-:W-:Y:S02]  /*0550*/  IMAD.SHL.U32 R7, R2, 0x10, RZ ;  /* 0x0000001002077824 */ /* 0x000fe400078e00ff */
[----:B------:R-:W-:Y:S01]  /*0560*/  IMAD R6, R0, 0x20, R71 ;  /* 0x0000002000067824 */ /* 0x000fe200078e0247 */
[----:B------:R-:W-:Y:S06]  /*0570*/  @!P0 BRA `(.L_x_0) ;  /* 0x0000001800208947 */ /* 0x000fec0003800000 */
[----:B------:R-:W-:Y:S01]  /*0580*/  IABS R27, R16 ;  /* 0x00000010001b7213 */ /* 0x000fe20000000000 */
[----:B------:R-:W-:Y:S01]  /*0590*/  IMAD.SHL.U32 R13, R10, 0x2, RZ ;  /* 0x000000020a0d7824 */ /* 0x000fe200078e00ff */
[----:B------:R-:W-:Y:S01]  /*05a0*/  IABS R26, R17 ;  /* 0x00000011001a7213 */ /* 0x000fe20000000000 */
[----:B------:R-:W-:Y:S01]  /*05b0*/  ULDC UR5, c[0x0][0x234] ;  /* 0x00008d0000057ab9 */ /* 0x000fe20000000800 */
[----:B------:R-:W0:Y:S01]  /*05c0*/  I2F.RP R9, R27 ;  /* 0x0000001b00097306 */ /* 0x000e220000209400 */
[----:B------:R-:W-:Y:S01]  /*05d0*/  SHF.R.S32.HI R0, RZ, 0x1f, R61 ;  /* 0x0000001fff007819 */ /* 0x000fe2000001143d */
[----:B------:R-:W-:Y:S01]  /*05e0*/  ULDC.64 UR8, c[0x0][0x210] ;  /* 0x0000840000087ab9 */ /* 0x000fe20000000a00 */
[----:B------:R-:W-:Y:S01]  /*05f0*/  SHF.R.U32.HI R12, RZ, 0x7, R10 ;  /* 0x00000007ff0c7819 */ /* 0x000fe2000001160a */
[----:B------:R-:W1:Y:S01]  /*0600*/  LDC R60, c[0x0][0x238] ;  /* 0x00008e00ff3c7b82 */ /* 0x000e620000000800 */
[----:B------:R-:W-:Y:S02]  /*0610*/  LEA.HI R61, R0, R61, RZ, 0x7 ;  /* 0x0000003d003d7211 */ /* 0x000fe400078f38ff */
[----:B------:R-:W-:-:S02]  /*0620*/  CS2R R44, SRZ ;  /* 0x00000000002c7805 */ /* 0x000fc4000001ff00 */
[----:B------:R-:W-:Y:S01]  /*0630*/  SGXT.U32 R0, R12, 0x1 ;  /* 0x000000010c00781a */ /* 0x000fe20000000000 */
[----:B------:R-:W2:Y:S01]  /*0640*/  I2F.RP R8, R26 ;  /* 0x0000001a00087306 */ /* 0x000ea20000209400 */
[----:B------:R-:W-:Y:S02]  /*0650*/  IABS R12, R6 ;  /* 0x00000006000c7213 */ /* 0x000fe40000000000 */
[----:B------:R-:W-:Y:S02]  /*0660*/  CS2R R46, SRZ ;  /* 0x00000000002e7805 */ /* 0x000fe4000001ff00 */
[----:B------:R-:W-:Y:S02]  /*0670*/  LOP3.LUT R28, R7, R0, RZ, 0xfc, !PT ;  /* 0x00000000071c7212 */ /* 0x000fe400078efcff */
[----:B------:R-:W-:Y:S02]  /*0680*/  ISETP.GE.AND P3, PT, R6, RZ, PT ;  /* 0x000000ff0600720c */ /* 0x000fe40003f66270 */
[C---:B------:R-:W-:Y:S01]  /*0690*/  LOP3.LUT R30, R28.reuse, 0xc, RZ, 0xfc, !PT ;  /* 0x0000000c1c1e7812 */ /* 0x040fe200078efcff */
[----:B0-----:R-:W0:Y:S01]  /*06a0*/  MUFU.RCP R9, R9 ;  /* 0x0000000900097308 */ /* 0x001e220000001000 */
[----:B------:R-:W-:-:S02]  /*06b0*/  LOP3.LUT R31, R28, 0xa, RZ, 0xfc, !PT ;  /* 0x0000000a1c1f7812 */ /* 0x000fc400078efcff */
[C---:B------:R-:W-:Y:S02]  /*06c0*/  LOP3.LUT R29, R28.reuse, 0xe, RZ, 0xfc, !PT ;  /* 0x0000000e1c1d7812 */ /* 0x040fe400078efcff */
[----:B------:R-:W-:Y:S02]  /*06d0*/  IABS R15, R30 ;  /* 0x0000001e000f7213 */ /* 0x000fe40000000000 */
[----:B------:R-:W-:Y:S01]  /*06e0*/  IABS R19, R31 ;  /* 0x0000001f00137213 */ /* 0x000fe20000000000 */
[----:B--2---:R-:W2:Y:S01]  /*06f0*/  MUFU.RCP R8, R8 ;  /* 0x0000000800087308 */ /* 0x004ea20000001000 */
[C---:B------:R-:W-:Y:S02]  /*0700*/  LOP3.LUT R32, R28.reuse, 0x8, RZ, 0xfc, !PT ;  /* 0x000000081c207812 */ /* 0x040fe400078efcff */
[----:B------:R-:W-:Y:S01]  /*0710*/  LOP3.LUT R33, R28, 0x6, RZ, 0xfc, !PT ;  /* 0x000000061c217812 */ /* 0x000fe200078efcff */
[----:B-1----:R-:W-:Y:S01]  /*0720*/  IMAD R49, R70, R60, RZ ;  /* 0x0000003c46317224 */ /* 0x002fe200078e02ff */
[----:B------:R-:W-:-:S02]  /*0730*/  LOP3.LUT R34, R28, 0x4, RZ, 0xfc, !PT ;  /* 0x000000041c227812 */ /* 0x000fc400078efcff */
[----:B------:R-:W-:Y:S01]  /*0740*/  LOP3.LUT R35, R28, 0x2, RZ, 0xfc, !PT ;  /* 0x000000021c237812 */ /* 0x000fe200078efcff */
[----:B0-----:R-:W-:Y:S01]  /*0750*/  VIADD R4, R9, 0xffffffe ;  /* 0x0ffffffe09047836 */ /* 0x001fe20000000000 */
[----:B------:R-:W-:Y:S02]  /*0760*/  IABS R21, R34 ;  /* 0x0000002200157213 */ /* 0x000fe40000000000 */
[----:B------:R-:W-:Y:S01]  /*0770*/  IABS R23, R35 ;  /* 0x0000002300177213 */ /* 0x000fe20000000000 */
[----:B------:R0:W1:Y:S01]  /*0780*/  F2I.FTZ.U32.TRUNC.NTZ R5, R4 ;  /* 0x0000000400057305 */ /* 0x000062000021f000 */
[----:B------:R-:W-:Y:S02]  /*0790*/  IABS R25, R28 ;  /* 0x0000001c00197213 */ /* 0x000fe40000000000 */
[----:B------:R-:W-:Y:S01]  /*07a0*/  ISETP.NE.AND P1, PT, R16, RZ, PT ;  /* 0x000000ff1000720c */ /* 0x000fe20003f25270 */
[----:B--2---:R-:W-:Y:S01]  /*07b0*/  VIADD R2, R8, 0xffffffe ;  /* 0x0ffffffe08027836 */ /* 0x004fe20000000000 */
[----:B------:R-:W-:-:S02]  /*07c0*/  LOP3.LUT R8, R13, 0x1fe, RZ, 0xc0, !PT ;  /* 0x000001fe0d087812 */ /* 0x000fc400078ec0ff */
[----:B------:R-:W-:Y:S01]  /*07d0*/  LOP3.LUT R68, R70, 0x10, RZ, 0xfc, !PT ;  /* 0x0000001046447812 */ /* 0x000fe200078efcff */
[----:B------:R2:W3:Y:S01]  /*07e0*/  F2I.FTZ.U32.TRUNC.NTZ R3, R2 ;  /* 0x0000000200037305 */ /* 0x0004e2000021f000 */
[----:B0-----:R-:W-:Y:S01]  /*07f0*/  IMAD.MOV.U32 R4, RZ, RZ, RZ ;  /* 0x000000ffff047224 */ /* 0x001fe200078e00ff */
[----:B------:R-:W-:Y:S02]  /*0800*/  LEA.HI R67, R10, 0x18, RZ, 0x1b ;  /* 0x000000180a437811 */ /* 0x000fe400078fd8ff */
[----:B------:R-:W-:Y:S01]  /*0810*/  LOP3.LUT R66, R70, 0x20, RZ, 0xfc, !PT ;  /* 0x0000002046427812 */ /* 0x000fe200078efcff */
[----:B------:R-:W-:Y:S01]  /*0820*/  IMAD R59, R68, R60, RZ ;  /* 0x0000003c443b7224 */ /* 0x000fe200078e02ff */
[----:B------:R-:W-:Y:S01]  /*0830*/  LOP3.LUT R69, R70, 0x8, RZ, 0xfc, !PT ;  /* 0x0000000846457812 */ /* 0x000fe200078efcff */
[----:B-1----:R-:W-:Y:S01]  /*0840*/  IMAD.MOV R14, RZ, RZ, -R5 ;  /* 0x000000ffff0e7224 */ /* 0x002fe200078e0a05 */
[----:B------:R-:W-:Y:S01]  /*0850*/  SHF.R.S32.HI R61, RZ, 0x7, R61 ;  /* 0x00000007ff3d7819 */ /* 0x000fe2000001143d */
[----:B--2---:R-:W-:-:S02]  /*0860*/  IMAD.MOV.U32 R2, RZ, RZ, RZ ;  /* 0x000000ffff027224 */ /* 0x004fc400078e00ff */
[----:B------:R-:W-:Y:S02]  /*0870*/  IMAD R11, R14, R27, RZ ;  /* 0x0000001b0e0b7224 */ /* 0x000fe400078e02ff */
[----:B------:R-:W-:Y:S02]  /*0880*/  IMAD R48, R67, R60, RZ ;  /* 0x0000003c43307224 */ /* 0x000fe400078e02ff */
[----:B------:R-:W-:Y:S01]  /*0890*/  IMAD.HI.U32 R4, R5, R11, R4 ;  /* 0x0000000b05047227 */ /* 0x000fe200078e0004 */
[----:B------:R-:W-:-:S03]  /*08a0*/  IABS R11, R29 ;  /* 0x0000001d000b7213 */ /* 0x000fc60000000000 */
[----:B---3--:R-:W-:Y:S02]  /*08b0*/  IMAD.MOV R9, RZ, RZ, -R3 ;  /* 0x000000ffff097224 */ /* 0x008fe400078e0a03 */
[----:B------:R-:W-:-:S04]  /*08c0*/  IMAD.HI.U32 R5, R4, R12, RZ ;  /* 0x0000000c04057227 */ /* 0x000fc800078e00ff */
[----:B------:R-:W-:Y:S02]  /*08d0*/  IMAD.MOV R14, RZ, RZ, -R5 ;  /* 0x000000ffff0e7224 */ /* 0x000fe400078e0a05 */
[----:B------:R-:W-:Y:S02]  /*08e0*/  IMAD R9, R9, R26, RZ ;  /* 0x0000001a09097224 */ /* 0x000fe400078e02ff */
[----:B------:R-:W-:Y:S02]  /*08f0*/  IMAD R12, R27, R14, R12 ;  /* 0x0000000e1b0c7224 */ /* 0x000fe400078e020c */
[----:B------:R-:W-:Y:S01]  /*0900*/  IMAD.HI.U32 R2, R3, R9, R2 ;  /* 0x0000000903027227 */ /* 0x000fe200078e0002 */
[----:B------:R-:W-:Y:S02]  /*0910*/  SHF.R.U32.HI R9, RZ, 0x2, R10 ;  /* 0x00000002ff097819 */ /* 0x000fe4000001160a */
[----:B------:R-:W-:Y:S01]  /*0920*/  ISETP.GT.U32.AND P0, PT, R27, R12, PT ;  /* 0x0000000c1b00720c */ /* 0x000fe20003f04070 */
[----:B------:R-:W-:Y:S01]  /*0930*/  IMAD R58, R66, R60, RZ ;  /* 0x0000003c423a7224 */ /* 0x000fe200078e02ff */
[----:B------:R-:W-:Y:S01]  /*0940*/  LOP3.LUT R5, R8, 0x30, R9, 0x78, !PT ;  /* 0x0000003008057812 */ /* 0x000fe200078e7809 */
[----:B------:R-:W-:-:S04]  /*0950*/  IMAD.HI.U32 R3, R2, R15, RZ ;  /* 0x0000000f02037227 */ /* 0x000fc800078e00ff */
[----:B------:R-:W-:-:S04]  /*0960*/  IMAD.HI.U32 R4, R2, R19, RZ ;  /* 0x0000001302047227 */ /* 0x000fc800078e00ff */
[----:B------:R-:W-:-:S04]  /*0970*/  IMAD.HI.U32 R0, R2, R11, RZ ;  /* 0x0000000b02007227 */ /* 0x000fc800078e00ff */
[----:B------:R-:W-:Y:S02]  /*0980*/  @!P0 IMAD.IADD R12, R12, 0x1, -R27 ;  /* 0x000000010c0c8824 */ /* 0x000fe400078e0a1b */
[----:B------:R-:W-:Y:S02]  /*0990*/  IMAD.MOV R3, RZ, RZ, -R3 ;  /* 0x000000ffff037224 */ /* 0x000fe400078e0a03 */
[----:B------:R-:W-:Y:S01]  /*09a0*/  IMAD.MOV R4, RZ, RZ, -R4 ;  /* 0x000000ffff047224 */ /* 0x000fe200078e0a04 */
[----:B------:R-:W-:Y:S01]  /*09b0*/  ISETP.GT.U32.AND P0, PT, R27, R12, PT ;  /* 0x0000000c1b00720c */ /* 0x000fe20003f04070 */
[----:B------:R-:W-:Y:S02]  /*09c0*/  IMAD.MOV R0, RZ, RZ, -R0 ;  /* 0x000000ffff007224 */ /* 0x000fe400078e0a00 */
[C---:B------:R-:W-:Y:S01]  /*09d0*/  IMAD R9, R26.reuse, R3, R15 ;  /* 0x000000031a097224 */ /* 0x040fe200078e020f */
[----:B------:R-:W-:Y:S01]  /*09e0*/  IABS R15, R32 ;  /* 0x00000020000f7213 */ /* 0x000fe20000000000 */
[C---:B------:R-:W-:Y:S01]  /*09f0*/  IMAD R14, R26.reuse, R4, R19 ;  /* 0x000000041a0e7224 */ /* 0x040fe200078e0213 */
[----:B------:R-:W-:Y:S01]  /*0a00*/  IABS R19, R33 ;  /* 0x0000002100137213 */ /* 0x000fe20000000000 */
[----:B------:R-:W-:-:S02]  /*0a10*/  IMAD R0, R26, R0, R11 ;  /* 0x000000001a007224 */ /* 0x000fc400078e020b */
[----:B------:R-:W-:-:S03]  /*0a20*/  IMAD.HI.U32 R3, R2, R15, RZ ;  /* 0x0000000f02037227 */ /* 0x000fc600078e00ff */
[----:B------:R-:W-:Y:S01]  /*0a30*/  ISETP.GT.U32.AND P2, PT, R26, R0, PT ;  /* 0x000000001a00720c */ /* 0x000fe20003f44070 */
[----:B------:R-:W-:-:S04]  /*0a40*/  IMAD.HI.U32 R4, R2, R19, RZ ;  /* 0x0000001302047227 */ /* 0x000fc800078e00ff */
[----:B------:R-:W-:Y:S02]  /*0a50*/  IMAD.MOV R3, RZ, RZ, -R3 ;  /* 0x000000ffff037224 */ /* 0x000fe400078e0a03 */
[----:B------:R-:W-:Y:S01]  /*0a60*/  @!P0 IMAD.IADD R12, R12, 0x1, -R27 ;  /* 0x000000010c0c8824 */ /* 0x000fe200078e0a1b */
[----:B------:R-:W-:Y:S01]  /*0a70*/  ISETP.GT.U32.AND P0, PT, R26, R9, PT ;  /* 0x000000091a00720c */ /* 0x000fe20003f04070 */
[----:B------:R-:W-:Y:S01]  /*0a80*/  IMAD.HI.U32 R8, R2, R21, RZ ;  /* 0x0000001502087227 */ /* 0x000fe200078e00ff */
[----:B------:R-:W-:-:S03]  /*0a90*/  SHF.R.S32.HI R27, RZ, 0x7, R10 ;  /* 0x00000007ff1b7819 */ /* 0x000fc6000001140a */
[----:B------:R-:W-:-:S04]  /*0aa0*/  IMAD.HI.U32 R11, R2, R23, RZ ;  /* 0x00000017020b7227 */ /* 0x000fc800078e00ff */
[----:B------:R-:W-:Y:S02]  /*0ab0*/  IMAD.MOV R4, RZ, RZ, -R4 ;  /* 0x000000ffff047224 */ /* 0x000fe400078e0a04 */
[----:B------:R-:W-:-:S04]  /*0ac0*/  IMAD.HI.U32 R2, R2, R25, RZ ;  /* 0x0000001902027227 */ /* 0x000fc800078e00ff */
[C---:B------:R-:W-:Y:S02]  /*0ad0*/  IMAD R15, R26.reuse, R3, R15 ;  /* 0x000000031a0f7224 */ /* 0x040fe400078e020f */
[----:B------:R-:W-:Y:S02]  /*0ae0*/  IMAD.MOV.U32 R22, RZ, RZ, R12 ;  /* 0x000000ffff167224 */ /* 0x000fe400078e000c */
[----:B------:R-:W-:Y:S01]  /*0af0*/  IMAD.MOV R8, RZ, RZ, -R8 ;  /* 0x000000ffff087224 */ /* 0x000fe200078e0a08 */
[C---:B------:R-:W-:Y:S01]  /*0b00*/  ISETP.GT.U32.AND P4, PT, R26.reuse, R15, PT ;  /* 0x0000000f1a00720c */ /* 0x040fe20003f84070 */
[C---:B------:R-:W-:Y:S02]  /*0b10*/  IMAD R18, R26.reuse, R4, R19 ;  /* 0x000000041a127224 */ /* 0x040fe400078e0213 */
[----:B------:R-:W-:Y:S02]  /*0b20*/  IMAD.MOV R11, RZ, RZ, -R11 ;  /* 0x000000ffff0b7224 */ /* 0x000fe400078e0a0b */
[----:B------:R-:W-:Y:S01]  /*0b30*/  IMAD.MOV R2, RZ, RZ, -R2 ;  /* 0x000000ffff027224 */ /* 0x000fe200078e0a02 */
[----:B------:R-:W-:Y:S01]  /*0b40*/  ISETP.GT.U32.AND P5, PT, R26, R18, PT ;  /* 0x000000121a00720c */ /* 0x000fe20003fa4070 */
[----:B------:R-:W-:-:S02]  /*0b50*/  IMAD.SHL.U32 R3, R10, 0x8, RZ ;  /* 0x000000080a037824 */ /* 0x000fc400078e00ff */
[----:B------:R-:W-:Y:S02]  /*0b60*/  IMAD.SHL.U32 R4, R10, 0x40, RZ ;  /* 0x000000400a047824 */ /* 0x000fe400078e00ff */
[----:B------:R-:W-:Y:S01]  /*0b70*/  @!P3 IMAD.MOV R22, RZ, RZ, -R22 ;  /* 0x000000ffff16b224 */ /* 0x000fe200078e0a16 */
[C---:B------:R-:W-:Y:S01]  /*0b80*/  ISETP.GT.U32.AND P3, PT, R26.reuse, R14, PT ;  /* 0x0000000e1a00720c */ /* 0x040fe20003f64070 */
[C---:B------:R-:W-:Y:S01]  /*0b90*/  IMAD R19, R26.reuse, R8, R21 ;  /* 0x000000081a137224 */ /* 0x040fe200078e0215 */
[----:B------:R-:W-:Y:S01]  /*0ba0*/  LOP3.LUT R3, R3, 0x30, RZ, 0xc0, !PT ;  /* 0x0000003003037812 */ /* 0x000fe200078ec0ff */
[----:B------:R-:W-:Y:S01]  /*0bb0*/  IMAD R20, R26, R11, R23 ;  /* 0x0000000b1a147224 */ /* 0x000fe200078e0217 */
[----:B------:R-:W-:Y:S01]  /*0bc0*/  LOP3.LUT R23, R4, 0x800, RZ, 0xc0, !PT ;  /* 0x0000080004177812 */ /* 0x000fe200078ec0ff */
[----:B------:R-:W-:Y:S01]  /*0bd0*/  IMAD R21, R26, R2, R25 ;  /* 0x000000021a157224 */ /* 0x000fe200078e0219 */
[----:B------:R-:W-:Y:S01]  /*0be0*/  LOP3.LUT R2, R10, 0x7, RZ, 0xc0, !PT ;  /* 0x000000070a027812 */ /* 0x000fe200078ec0ff */
[--C-:B------:R-:W-:Y:S01]  /*0bf0*/  @!P2 IMAD.IADD R0, R0, 0x1, -R26.reuse ;  /* 0x000000010000a824 */ /* 0x100fe200078e0a1a */
[----:B------:R-:W-:Y:S01]  /*0c00*/  @!P1 LOP3.LUT R22, RZ, R16, RZ, 0x33, !PT ;  /* 0x00000010ff169212 */ /* 0x000fe200078e33ff */
[----:B------:R-:W-:Y:S01]  /*0c10*/  @!P0 IMAD.IADD R9, R9, 0x1, -R26 ;  /* 0x0000000109098824 */ /* 0x000fe200078e0a1a */
[----:B------:R-:W-:Y:S01]  /*0c20*/  ISETP.GT.U32.AND P1, PT, R26, R19, PT ;  /* 0x000000131a00720c */ /* 0x000fe20003f24070 */
[----:B------:R-:W-:Y:S01]  /*0c30*/  IMAD R11, R2, 0x40, R3 ;  /* 0x00000040020b7824 */ /* 0x000fe200078e0203 */
[----:B------:R-:W-:Y:S01]  /*0c40*/  ISETP.GT.U32.AND P2, PT, R26, R0, PT ;  /* 0x000000001a00720c */ /* 0x000fe20003f44070 */
[----:B------:R-:W-:Y:S01]  /*0c50*/  IMAD R24, R2, 0x100, R23 ;  /* 0x0000010002187824 */ /* 0x000fe200078e0217 */
[----:B------:R-:W-:Y:S01]  /*0c60*/  ISETP.GT.U32.AND P6, PT, R26, R20, PT ;  /* 0x000000141a00720c */ /* 0x000fe20003fc4070 */
[----:B------:R-:W-:Y:S01]  /*0c70*/  IMAD.SHL.U32 R2, R2, 0x10, RZ ;  /* 0x0000001002027824 */ /* 0x000fe200078e00ff */
[----:B------:R-:W-:Y:S01]  /*0c80*/  SHF.R.U32.HI R8, RZ, 0x1, R10 ;  /* 0x00000001ff087819 */ /* 0x000fe2000001160a */
[--C-:B------:R-:W-:Y:S01]  /*0c90*/  @!P3 IMAD.IADD R14, R14, 0x1, -R26.reuse ;  /* 0x000000010e0eb824 */ /* 0x100fe200078e0a1a */
[----:B------:R-:W-:Y:S01]  /*0ca0*/  ISETP.GT.U32.AND P0, PT, R26, R21, PT ;  /* 0x000000151a00720c */ /* 0x000fe20003f04070 */
[--C-:B------:R-:W-:Y:S01]  /*0cb0*/  @!P4 IMAD.IADD R15, R15, 0x1, -R26.reuse ;  /* 0x000000010f0fc824 */ /* 0x100fe200078e0a1a */
[----:B------:R-:W-:Y:S01]  /*0cc0*/  LOP3.LUT R25, R2, 0x30, R13, 0x78, !PT ;  /* 0x0000003002197812 */ /* 0x000fe200078e780d */
[--C-:B------:R-:W-:Y:S01]  /*0cd0*/  @!P5 IMAD.IADD R18, R18, 0x1, -R26.reuse ;  /* 0x000000011212d824 */ /* 0x100fe200078e0a1a */
[----:B------:R-:W-:Y:S01]  /*0ce0*/  LOP3.LUT R13, R13, 0x10, RZ, 0xc0, !PT ;  /* 0x000000100d0d7812 */ /* 0x000fe200078ec0ff */
[--C-:B------:R-:W-:Y:S01]  /*0cf0*/  @!P1 IMAD.IADD R19, R19, 0x1, -R26.reuse ;  /* 0x0000000113139824 */ /* 0x100fe200078e0a1a */
[----:B------:R-:W-:Y:S01]  /*0d00*/  ISETP.GT.U32.AND P3, PT, R26, R9, PT ;  /* 0x000000091a00720c */ /* 0x000fe20003f64070 */
[--C-:B------:R-:W-:Y:S01]  /*0d10*/  @!P2 IMAD.IADD R0, R0, 0x1, -R26.reuse ;  /* 0x000000010000a824 */ /* 0x100fe200078e0a1a */
[----:B------:R-:W-:Y:S01]  /*0d20*/  ISETP.GE.AND P4, PT, R29, RZ, PT ;  /* 0x000000ff1d00720c */ /* 0x000fe20003f86270 */
[----:B------:R-:W-:Y:S01]  /*0d30*/  @!P6 IMAD.IADD R20, R20, 0x1, -R26 ;  /* 0x000000011414e824 */ /* 0x000fe200078e0a1a */
[----:B------:R-:W-:Y:S01]  /*0d40*/  LOP3.LUT R12, R13, 0x20, R8, 0xf8, !PT ;  /* 0x000000200d0c7812 */ /* 0x000fe200078ef808 */
[----:B------:R-:W-:Y:S01]  /*0d50*/  IMAD R22, R22, UR5, RZ ;  /* 0x0000000516167c24 */ /* 0x000fe2000f8e02ff */
[C---:B------:R-:W-:Y:S01]  /*0d60*/  ISETP.GT.U32.AND P1, PT, R26.reuse, R14, PT ;  /* 0x0000000e1a00720c */ /* 0x040fe20003f24070 */
[----:B------:R-:W-:Y:S01]  /*0d70*/  @!P0 IMAD.IADD R21, R21, 0x1, -R26 ;  /* 0x0000000115158824 */ /* 0x000fe200078e0a1a */
[----:B------:R-:W-:Y:S01]  /*0d80*/  LOP3.LUT R23, R11, R12, RZ, 0x3c, !PT ;  /* 0x0000000c0b177212 */ /* 0x000fe200078e3cff */
[----:B------:R-:W-:Y:S01]  /*0d90*/  IMAD.MOV.U32 R11, RZ, RZ, R0 ;  /* 0x000000ffff0b7224 */ /* 0x000fe200078e0000 */
[C---:B------:R-:W-:Y:S01]  /*0da0*/  ISETP.GT.U32.AND P0, PT, R26.reuse, R15, PT ;  /* 0x0000000f1a00720c */ /* 0x040fe20003f04070 */
[----:B------:R-:W-:Y:S01]  /*0db0*/  ULDC UR5, c[0x0][0x240] ;  /* 0x0000900000057ab9 */ /* 0x000fe20000000800 */
[C---:B------:R-:W-:Y:S01]  /*0dc0*/  ISETP.GT.U32.AND P2, PT, R26.reuse, R19, PT ;  /* 0x000000131a00720c */ /* 0x040fe20003f44070 */
[--C-:B------:R-:W-:Y:S01]  /*0dd0*/  @!P3 IMAD.IADD R9, R9, 0x1, -R26.reuse ;  /* 0x000000010909b824 */ /* 0x100fe200078e0a1a */
[C---:B------:R-:W-:Y:S01]  /*0de0*/  ISETP.GT.U32.AND P3, PT, R26.reuse, R18, PT ;  /* 0x000000121a00720c */ /* 0x040fe20003f64070 */
[----:B------:R-:W-:Y:S01]  /*0df0*/  @!P4 IMAD.MOV R11, RZ, RZ, -R11 ;  /* 0x000000ffff0bc224 */ /* 0x000fe200078e0a0b */
[----:B------:R-:W-:Y:S01]  /*0e00*/  ISETP.GT.U32.AND P4, PT, R26, R20, PT ;  /* 0x000000141a00720c */ /* 0x000fe20003f84070 */
[----:B------:R-:W-:Y:S01]  /*0e10*/  IMAD.MOV.U32 R13, RZ, RZ, R9 ;  /* 0x000000ffff0d7224 */ /* 0x000fe200078e0009 */
[----:B------:R-:W-:Y:S01]  /*0e20*/  ISETP.GE.AND P5, PT, R30, RZ, PT ;  /* 0x000000ff1e00720c */ /* 0x000fe20003fa6270 */
[--C-:B------:R-:W-:Y:S01]  /*0e30*/  @!P1 IMAD.IADD R14, R14, 0x1, -R26.reuse ;  /* 0x000000010e0e9824 */ /* 0x100fe200078e0a1a */
[----:B------:R-:W-:Y:S01]  /*0e40*/  ISETP.GT.U32.AND P6, PT, R26, R21, PT ;  /* 0x000000151a00720c */ /* 0x000fe20003fc4070 */
[----:B------:R-:W-:Y:S01]  /*0e50*/  IMAD.SHL.U32 R9, R10, 0x20, RZ ;  /* 0x000000200a097824 */ /* 0x000fe200078e00ff */
[----:B------:R-:W-:Y:S01]  /*0e60*/  ISETP.GE.AND P1, PT, R31, RZ, PT ;  /* 0x000000ff1f00720c */ /* 0x000fe20003f26270 */
[--C-:B------:R-:W-:Y:S01]  /*0e70*/  @!P0 IMAD.IADD R15, R15, 0x1, -R26.reuse ;  /* 0x000000010f0f8824 */ /* 0x100fe200078e0a1a */
[----:B------:R-:W-:Y:S01]  /*0e80*/  ISETP.GE.AND P0, PT, R32, RZ, PT ;  /* 0x000000ff2000720c */ /* 0x000fe20003f06270 */
[--C-:B------:R-:W-:Y:S01]  /*0e90*/  @!P2 IMAD.IADD R19, R19, 0x1, -R26.reuse ;  /* 0x000000011313a824 */ /* 0x100fe200078e0a1a */
[----:B------:R-:W-:Y:S01]  /*0ea0*/  ISETP.GE.AND P2, PT, R34, RZ, PT ;  /* 0x000000ff2200720c */ /* 0x000fe20003f46270 */
[--C-:B------:R-:W-:Y:S01]  /*0eb0*/  @!P3 IMAD.IADD R18, R18, 0x1, -R26.reuse ;  /* 0x000000011212b824 */ /* 0x100fe200078e0a1a */
[----:B------:R-:W-:Y:S01]  /*0ec0*/  ISETP.GE.AND P3, PT, R33, RZ, PT ;  /* 0x000000ff2100720c */ /* 0x000fe20003f66270 */
[--C-:B------:R-:W-:Y:S01]  /*0ed0*/  @!P4 IMAD.IADD R20, R20, 0x1, -R26.reuse ;  /* 0x000000011414c824 */ /* 0x100fe200078e0a1a */
[----:B------:R-:W-:Y:S01]  /*0ee0*/  ISETP.GE.AND P4, PT, R35, RZ, PT ;  /* 0x000000ff2300720c */ /* 0x000fe20003f86270 */
[----:B------:R-:W-:Y:S01]  /*0ef0*/  @!P5 IMAD.MOV R13, RZ, RZ, -R13 ;  /* 0x000000ffff0dd224 */ /* 0x000fe200078e0a0d */
[----:B------:R-:W-:Y:S01]  /*0f00*/  ISETP.GE.AND P5, PT, R28, RZ, PT ;  /* 0x000000ff1c00720c */ /* 0x000fe20003fa6270 */
[----:B------:R-:W-:Y:S01]  /*0f10*/  @!P6 IMAD.IADD R21, R21, 0x1, -R26 ;  /* 0x000000011515e824 */ /* 0x000fe200078e0a1a */
[----:B------:R-:W-:Y:S01]  /*0f20*/  LOP3.LUT R0, R9, 0x200, RZ, 0xc0, !PT ;  /* 0x0000020009007812 */ /* 0x000fe200078ec0ff */
[----:B------:R-:W-:Y:S01]  /*0f30*/  @!P1 IMAD.MOV R14, RZ, RZ, -R14 ;  /* 0x000000ffff0e9224 */ /* 0x000fe200078e0a0e */
[----:B------:R-:W-:Y:S01]  /*0f40*/  ISETP.NE.AND P6, PT, R17, RZ, PT ;  /* 0x000000ff1100720c */ /* 0x000fe20003fc5270 */
[----:B------:R-:W-:Y:S01]  /*0f50*/  @!P0 IMAD.MOV R15, RZ, RZ, -R15 ;  /* 0x000000ffff0f8224 */ /* 0x000fe200078e0a0f */
[----:B------:R-:W-:Y:S01]  /*0f60*/  LOP3.LUT R12, RZ, R17, RZ, 0x33, !PT ;  /* 0x00000011ff0c7212 */ /* 0x000fe200078e33ff */
[----:B------:R-:W-:Y:S01]  /*0f70*/  @!P2 IMAD.MOV R19, RZ, RZ, -R19 ;  /* 0x000000ffff13a224 */ /* 0x000fe200078e0a13 */
[----:B------:R-:W-:Y:S01]  /*0f80*/  IADD3 R0, R23, UR4, R0 ;  /* 0x0000000417007c10 */ /* 0x000fe2000fffe000 */
[----:B------:R-:W-:Y:S01]  /*0f90*/  @!P3 IMAD.MOV R18, RZ, RZ, -R18 ;  /* 0x000000ffff12b224 */ /* 0x000fe200078e0a12 */
[----:B------:R-:W-:Y:S01]  /*0fa0*/  SEL R11, R12, R11, !P6 ;  /* 0x0000000b0c0b7207 */ /* 0x000fe20007000000 */
[----:B------:R-:W-:Y:S01]  /*0fb0*/  @!P4 IMAD.MOV R20, RZ, RZ, -R20 ;  /* 0x000000ffff14c224 */ /* 0x000fe200078e0a14 */
[----:B------:R-:W0:Y:S01]  /*0fc0*/  LDC R23, c[0x0][0x23c] ;  /* 0x00008f00ff177b82 */ /* 0x000e220000000800 */
[----:B------:R-:W-:Y:S01]  /*0fd0*/  @!P5 IMAD.MOV R21, RZ, RZ, -R21 ;  /* 0x000000ffff15d224 */ /* 0x000fe200078e0a15 */
[----:B------:R-:W-:Y:S01]  /*0fe0*/  LEA R88, P0, R22, UR8, 0x1 ;  /* 0x0000000816587c11 */ /* 0x000fe2000f8008ff */
[----:B------:R-:W-:Y:S01]  /*0ff0*/  IMAD R11, R11, UR5, RZ ;  /* 0x000000050b0b7c24 */ /* 0x000fe2000f8e02ff */
[----:B------:R-:W-:-:S02]  /*1000*/  SEL R13, R12, R13, !P6 ;  /* 0x0000000d0c0d7207 */ /* 0x000fc40007000000 */
[C---:B------:R-:W-:Y:S02]  /*1010*/  SEL R14, R12.reuse, R14, !P6 ;  /* 0x0000000e0c0e7207 */ /* 0x040fe40007000000 */
[C---:B------:R-:W-:Y:S01]  /*1020*/  SEL R15, R12.reuse, R15, !P6 ;  /* 0x0000000f0c0f7207 */ /* 0x040fe20007000000 */
[----:B------:R-:W-:Y:S01]  /*1030*/  IMAD R13, R13, UR5, RZ ;  /* 0x000000050d0d7c24 */ /* 0x000fe2000f8e02ff */
[----:B------:R-:W-:Y:S01]  /*1040*/  SEL R18, R12, R18, !P6 ;  /* 0x000000120c127207 */ /* 0x000fe20007000000 */
[----:B------:R-:W-:Y:S01]  /*1050*/  IMAD R14, R14, UR5, RZ ;  /* 0x000000050e0e7c24 */ /* 0x000fe2000f8e02ff */
[C---:B------:R-:W-:Y:S01]  /*1060*/  SEL R19, R12.reuse, R19, !P6 ;  /* 0x000000130c137207 */ /* 0x040fe20007000000 */
[----:B------:R-:W-:Y:S01]  /*1070*/  IMAD R15, R15, UR5, RZ ;  /* 0x000000050f0f7c24 */ /* 0x000fe2000f8e02ff */
[----:B------:R-:W-:Y:S01]  /*1080*/  SEL R20, R12, R20, !P6 ;  /* 0x000000140c147207 */ /* 0x000fe20007000000 */
[----:B------:R-:W-:Y:S01]  /*1090*/  IMAD R18, R18, UR5, RZ ;  /* 0x0000000512127c24 */ /* 0x000fe2000f8e02ff */
[----:B------:R-:W-:Y:S01]  /*10a0*/  SEL R12, R12, R21, !P6 ;  /* 0x000000150c0c7207 */ /* 0x000fe20007000000 */
[----:B------:R-:W-:Y:S01]  /*10b0*/  IMAD R19, R19, UR5, RZ ;  /* 0x0000000513137c24 */ /* 0x000fe2000f8e02ff */
[----:B------:R-:W-:Y:S01]  /*10c0*/  LEA.HI.X.SX32 R89, R22, UR9, 0x1, P0 ;  /* 0x0000000916597c11 */ /* 0x000fe200080f0eff */
[----:B------:R-:W-:Y:S01]  /*10d0*/  ULDC.64 UR8, c[0x0][0x218] ;  /* 0x0000860000087ab9 */ /* 0x000fe20000000a00 */
[----:B------:R-:W-:Y:S01]  /*10e0*/  LOP3.LUT R4, R10, 0x7f, RZ, 0xc0, !PT ;  /* 0x0000007f0a047812 */ /* 0x000fe200078ec0ff */
[----:B------:R-:W-:Y:S01]  /*10f0*/  IMAD R20, R20, UR5, RZ ;  /* 0x0000000514147c24 */ /* 0x000fe2000f8e02ff */
[----:B------:R-:W-:Y:S01]  /*1100*/  LEA R86, P6, R11, UR8, 0x1 ;  /* 0x000000080b567c11 */ /* 0x000fe2000f8c08ff */
[----:B------:R-:W-:Y:S01]  /*1110*/  IMAD R12, R12, UR5, RZ ;  /* 0x000000050c0c7c24 */ /* 0x000fe2000f8e02ff */
[----:B------:R-:W-:Y:S01]  /*1120*/  LEA R84, P5, R13, UR8, 0x1 ;  /* 0x000000080d547c11 */ /* 0x000fe2000f8a08ff */
[C---:B------:R-:W-:Y:S01]  /*1130*/  IMAD.SHL.U32 R2, R4.reuse, 0x2, RZ ;  /* 0x0000000204027824 */ /* 0x040fe200078e00ff */
[----:B------:R-:W-:Y:S01]  /*1140*/  LEA.HI.X.SX32 R87, R11, UR9, 0x1, P6 ;  /* 0x000000090b577c11 */ /* 0x000fe2000b0f0eff */
[----:B0-----:R-:W-:Y:S01]  /*1150*/  IMAD R22, R4, R23, RZ ;  /* 0x0000001704167224 */ /* 0x001fe200078e02ff */
[----:B------:R-:W-:Y:S01]  /*1160*/  LEA R82, P4, R14, UR8, 0x1 ;  /* 0x000000080e527c11 */ /* 0x000fe2000f8808ff */
[----:B------:R-:W-:Y:S01]  /*1170*/  IMAD.SHL.U32 R23, R23, 0x80, RZ ;  /* 0x0000008017177824 */ /* 0x000fe200078e00ff */
[----:B------:R-:W-:Y:S01]  /*1180*/  LEA R80, P3, R15, UR8, 0x1 ;  /* 0x000000080f507c11 */ /* 0x000fe2000f8608ff */
[----:B------:R-:W-:Y:S01]  /*1190*/  ULDC UR5, c[0x0][0x230] ;  /* 0x00008c0000057ab9 */ /* 0x000fe20000000800 */
[----:B------:R-:W-:-:S02]  /*11a0*/  LEA R78, P2, R18, UR8, 0x1 ;  /* 0x00000008124e7c11 */ /* 0x000fc4000f8408ff */
[----:B------:R-:W-:Y:S02]  /*11b0*/  LEA R76, P1, R19, UR8, 0x1 ;  /* 0x00000008134c7c11 */ /* 0x000fe4000f8208ff */
[----:B------:R-:W-:Y:S02]  /*11c0*/  LEA R74, P0, R20, UR8, 0x1 ;  /* 0x00000008144a7c11 */ /* 0x000fe4000f8008ff */
[----:B------:R-:W-:Y:S02]  /*11d0*/  LEA R72, P6, R12, UR8, 0x1 ;  /* 0x000000080c487c11 */ /* 0x000fe4000f8c08ff */
[----:B------:R-:W-:Y:S02]  /*11e0*/  SGXT R3, R27, 0x1 ;  /* 0x000000011b03781a */ /* 0x000fe40000000200 */
[----:B------:R-:W-:Y:S02]  /*11f0*/  LEA.HI.X.SX32 R85, R13, UR9, 0x1, P5 ;  /* 0x000000090d557c11 */ /* 0x000fe4000a8f0eff */
[----:B------:R-:W-:-:S02]  /*1200*/  LEA.HI.X.SX32 R83, R14, UR9, 0x1, P4 ;  /* 0x000000090e537c11 */ /* 0x000fc4000a0f0eff */
[----:B------:R-:W-:Y:S02]  /*1210*/  LEA.HI.X.SX32 R81, R15, UR9, 0x1, P3 ;  /* 0x000000090f517c11 */ /* 0x000fe400098f0eff */
[----:B------:R-:W-:Y:S02]  /*1220*/  LEA.HI.X.SX32 R79, R18, UR9, 0x1, P2 ;  /* 0x00000009124f7c11 */ /* 0x000fe400090f0eff */
[----:B------:R-:W-:Y:S02]  /*1230*/  LEA.HI.X.SX32 R77, R19, UR9, 0x1, P1 ;  /* 0x00000009134d7c11 */ /* 0x000fe400088f0eff */
[----:B------:R-:W-:Y:S02]  /*1240*/  LEA.HI.X.SX32 R75, R20, UR9, 0x1, P0 ;  /* 0x00000009144b7c11 */ /* 0x000fe400080f0eff */
[----:B------:R-:W-:Y:S02]  /*1250*/  LEA.HI.X.SX32 R73, R12, UR9, 0x1, P6 ;  /* 0x000000090c497c11 */ /* 0x000fe4000b0f0eff */
[----:B------:R-:W-:Y:S01]  /*1260*/  LOP3.LUT R3, R2, 0x110, R3, 0x78, !PT ;  /* 0x0000011002037812 */ /* 0x000fe200078e7803 */
[----:B------:R-:W-:Y:S01]  /*1270*/  IMAD.IADD R2, R24, 0x1, R25 ;  /* 0x0000000118027824 */ /* 0x000fe200078e0219 */
[----:B------:R-:W-:Y:S01]  /*1280*/  LOP3.LUT R11, R70, 0x28, RZ, 0xfc, !PT ;  /* 0x00000028460b7812 */ /* 0x000fe200078efcff */
[----:B------:R-:W-:Y:S01]  /*1290*/  IMAD.SHL.U32 R24, R60, 0x80, RZ ;  /* 0x000000803c187824 */ /* 0x000fe200078e00ff */
[----:B------:R-:W-:-:S02]  /*12a0*/  LOP3.LUT R12, R70, 0x30, RZ, 0xfc, !PT ;  /* 0x00000030460c7812 */ /* 0x000fc400078efcff */
[----:B------:R-:W-:Y:S01]  /*12b0*/  LEA.HI R13, R10, 0x38, RZ, 0x1b ;  /* 0x000000380a0d7811 */ /* 0x000fe200078fd8ff */
[-C--:B------:R-:W-:Y:S01]  /*12c0*/  IMAD R57, R11, R60.reuse, RZ ;  /* 0x0000003c0b397224 */ /* 0x080fe200078e02ff */
[----:B------:R-:W-:Y:S01]  /*12d0*/  LOP3.LUT R14, R70, 0x40, RZ, 0xfc, !PT ;  /* 0x00000040460e7812 */ /* 0x000fe200078efcff */
[-C--:B------:R-:W-:Y:S01]  /*12e0*/  IMAD R56, R12, R60.reuse, RZ ;  /* 0x0000003c0c387224 */ /* 0x080fe200078e02ff */
[C---:B------:R-:W-:Y:S01]  /*12f0*/  LOP3.LUT R15, R70.reuse, 0x48, RZ, 0xfc, !PT ;  /* 0x00000048460f7812 */ /* 0x040fe200078efcff */
[-C--:B------:R-:W-:Y:S01]  /*1300*/  IMAD R27, R13, R60.reuse, RZ ;  /* 0x0000003c0d1b7224 */ /* 0x080fe200078e02ff */
[----:B------:R-:W-:Y:S01]  /*1310*/  LOP3.LUT R16, R70, 0x50, RZ, 0xfc, !PT ;  /* 0x0000005046107812 */ /* 0x000fe200078efcff */
[-C--:B------:R-:W-:Y:S01]  /*1320*/  IMAD R55, R14, R60.reuse, RZ ;  /* 0x0000003c0e377224 */ /* 0x080fe200078e02ff */
        /* <DEDUP_REMOVED lines=10> */
[C---:B------:R-:W-:Y:S01]  /*13d0*/  LOP3.LUT R62, R3.reuse, 0x20, RZ, 0x3c, !PT ;  /* 0x00000020033e7812 */ /* 0x040fe200078e3cff */
[-C--:B------:R-:W-:Y:S01]  /*13e0*/  IMAD R50, R20, R60.reuse, RZ ;  /* 0x0000003c14327224 */ /* 0x080fe200078e02ff */
[----:B------:R-:W-:Y:S01]  /*13f0*/  LOP3.LUT R63, R3, 0x40, RZ, 0x3c, !PT ;  /* 0x00000040033f7812 */ /* 0x000fe200078e3cff */
[-C--:B------:R-:W-:Y:S01]  /*1400*/  IMAD R25, R21, R60.reuse, RZ ;  /* 0x0000003c15197224 */ /* 0x080fe200078e02ff */
[----:B------:R-:W-:Y:S01]  /*1410*/  LOP3.LUT R64, R3, 0x60, RZ, 0x3c, !PT ;  /* 0x0000006003407812 */ /* 0x000fe200078e3cff */
[----:B------:R-:W-:Y:S01]  /*1420*/  IMAD R60, R69, R60, RZ ;  /* 0x0000003c453c7224 */ /* 0x000fe200078e02ff */
[----:B------:R-:W-:-:S07]  /*1430*/  LOP3.LUT R65, R2, 0x40, RZ, 0x3c, !PT ;  /* 0x0000004002417812 */ /* 0x000fce00078e3cff */
.L_x_1:
[----:B------:R-:W-:Y:S01]  /*1440*/  ISETP.GE.AND P0, PT, R70, UR5, PT ;  /* 0x0000000546007c0c */ /* 0x000fe2000bf06270 */
[----:B------:R-:W-:Y:S01]  /*1450*/  IMAD.WIDE R28, R49, 0x2, R88 ;  /* 0x00000002311c7825 */ /* 0x000fe200078e0258 */
[----:B------:R-:W-:Y:S02]  /*1460*/  PRMT R104, RZ, 0x7610, R104 ;  /* 0x00007610ff687816 */ /* 0x000fe40000000068 */
[----:B------:R-:W-:Y:S01]  /*1470*/  PRMT R112, RZ, 0x7610, R112 ;  /* 0x00007610ff707816 */ /* 0x000fe20000000070 */
[----:B------:R-:W-:Y:S01]  /*1480*/  IMAD.WIDE R30, R60, 0x2, R88 ;  /* 0x000000023c1e7825 */ /* 0x000fe200078e0258 */
[----:B------:R-:W-:Y:S02]  /*1490*/  ISETP.GE.AND P1, PT, R69, UR5, PT ;  /* 0x0000000545007c0c */ /* 0x000fe4000bf26270 */
[----:B------:R-:W-:Y:S01]  /*14a0*/  PRMT R106, RZ, 0x7610, R106 ;  /* 0x00007610ff6a7816 */ /* 0x000fe2000000006a */
[----:B------:R-:W-:Y:S01]  /*14b0*/  IMAD.WIDE R32, R59, 0x2, R88 ;  /* 0x000000023b207825 */ /* 0x000fe200078e0258 */
[----:B------:R-:W-:-:S02]  /*14c0*/  ISETP.GE.AND P3, PT, R67, UR5, PT ;  /* 0x0000000543007c0c */ /* 0x000fc4000bf66270 */
[----:B------:R-:W-:Y:S01]  /*14d0*/  ISETP.GE.AND P2, PT, R68, UR5, PT ;  /* 0x0000000544007c0c */ /* 0x000fe2000bf46270 */
[----:B------:R0:W2:Y:S01]  /*14e0*/  @!P0 LDG.E.U16 R104, desc[UR6][R28.64] ;  /* 0x000000061c688981 */ /* 0x0000a2000c1e1500 */
[----:B------:R-:W-:Y:S01]  /*14f0*/  ISETP.GE.AND P0, PT, R66, UR5, PT ;  /* 0x0000000542007c0c */ /* 0x000fe2000bf06270 */
[----:B------:R-:W-:Y:S01]  /*1500*/  IMAD.WIDE R36, R58, 0x2, R88 ;  /* 0x000000023a247825 */ /* 0x000fe200078e0258 */
[----:B------:R-:W-:Y:S02]  /*1510*/  PRMT R96, RZ, 0x7610, R96 ;  /* 0x00007610ff607816 */ /* 0x000fe40000000060 */
[----:B------:R-:W-:Y:S01]  /*1520*/  PRMT R108, RZ, 0x7610, R108 ;  /* 0x00007610ff6c7816 */ /* 0x000fe2000000006c */
[----:B------:R1:W3:Y:S01]  /*1530*/  @!P1 LDG.E.U16 R106, desc[UR6][R30.64] ;  /* 0x000000061e6a9981 */ /* 0x0002e2000c1e1500 */
[----:B------:R-:W-:Y:S01]  /*1540*/  PRMT R110, RZ, 0x7610, R110 ;  /* 0x00007610ff6e7816 */ /* 0x000fe2000000006e */
[----:B------:R-:W-:Y:S01]  /*1550*/  IMAD.WIDE R34, R48, 0x2, R88 ;  /* 0x0000000230227825 */ /* 0x000fe200078e0258 */
[----:B------:R-:W-:-:S03]  /*1560*/  PRMT R102, RZ, 0x7610, R102 ;  /* 0x00007610ff667816 */ /* 0x000fc60000000066 */
[----:B0-----:R-:W-:Y:S01]  /*1570*/  IMAD.WIDE R28, R57, 0x2, R88 ;  /* 0x00000002391c7825 */ /* 0x001fe200078e0258 */
[----:B------:R-:W-:Y:S01]  /*1580*/  PRMT R42, RZ, 0x7610, R42 ;  /* 0x00007610ff2a7816 */ /* 0x000fe2000000002a */
[----:B------:R-:W4:Y:S01]  /*1590*/  @!P0 LDG.E.U16 R112, desc[UR6][R36.64] ;  /* 0x0000000624708981 */ /* 0x000f22000c1e1500 */
[----:B------:R-:W-:Y:S01]  /*15a0*/  ISETP.GE.AND P0, PT, R12, UR5, PT ;  /* 0x000000050c007c0c */ /* 0x000fe2000bf06270 */
[----:B-1----:R-:W-:Y:S01]  /*15b0*/  IMAD.WIDE R30, R56, 0x2, R88 ;  /* 0x00000002381e7825 */ /* 0x002fe200078e0258 */
[----:B------:R-:W-:Y:S01]  /*15c0*/  ISETP.GE.AND P1, PT, R11, UR5, PT ;  /* 0x000000050b007c0c */ /* 0x000fe2000bf26270 */
[----:B------:R0:W5:Y:S01]  /*15d0*/  @!P3 LDG.E.U16 R110, desc[UR6][R34.64] ;  /* 0x00000006226eb981 */ /* 0x000162000c1e1500 */
[----:B------:R-:W-:-:S03]  /*15e0*/  PRMT R92, RZ, 0x7610, R92 ;  /* 0x00007610ff5c7816 */ /* 0x000fc6000000005c */
[----:B------:R1:W4:Y:S06]  /*15f0*/  @!P2 LDG.E.U16 R108, desc[UR6][R32.64] ;  /* 0x00000006206ca981 */ /* 0x00032c000c1e1500 */
[----:B------:R1:W5:Y:S01]  /*1600*/  @!P0 LDG.E.U16 R96, desc[UR6][R30.64] ;  /* 0x000000061e608981 */ /* 0x000362000c1e1500 */
[----:B------:R-:W-:Y:S01]  /*1610*/  ISETP.GE.AND P0, PT, R14, UR5, PT ;  /* 0x000000050e007c0c */ /* 0x000fe2000bf06270 */
[--C-:B0-----:R-:W-:Y:S02]  /*1620*/  IMAD.WIDE R34, R55, 0x2, R88.reuse ;  /* 0x0000000237227825 */ /* 0x101fe400078e0258 */
[----:B------:R0:W4:Y:S01]  /*1630*/  @!P1 LDG.E.U16 R102, desc[UR6][R28.64] ;  /* 0x000000061c669981 */ /* 0x000122000c1e1500 */
[----:B------:R-:W-:Y:S01]  /*1640*/  ISETP.GE.AND P1, PT, R13, UR5, PT ;  /* 0x000000050d007c0c */ /* 0x000fe2000bf26270 */
[----:B-1----:R-:W-:-:S08]  /*1650*/  IMAD.WIDE R32, R27, 0x2, R88 ;  /* 0x000000021b207825 */ /* 0x002fd000078e0258 */
[----:B------:R-:W4:Y:S01]  /*1660*/  @!P0 LDG.E.U16 R42, desc[UR6][R34.64] ;  /* 0x00000006222a8981 */ /* 0x000f22000c1e1500 */
[----:B------:R-:W-:Y:S01]  /*1670*/  ISETP.GE.AND P0, PT, R16, UR5, PT ;  /* 0x0000000510007c0c */ /* 0x000fe2000bf06270 */
[----:B------:R-:W-:Y:S01]  /*1680*/  IMAD.WIDE R30, R53, 0x2, R88 ;  /* 0x00000002351e7825 */ /* 0x000fe200078e0258 */
[----:B------:R-:W-:Y:S01]  /*1690*/  PRMT R36, RZ, 0x7610, R36 ;  /* 0x00007610ff247816 */ /* 0x000fe20000000024 */
[----:B------:R-:W4:Y:S01]  /*16a0*/  @!P1 LDG.E.U16 R92, desc[UR6][R32.64] ;  /* 0x00000006205c9981 */ /* 0x000f22000c1e1500 */
[----:B------:R-:W-:Y:S01]  /*16b0*/  ISETP.GE.AND P1, PT, R15, UR5, PT ;  /* 0x000000050f007c0c */ /* 0x000fe2000bf26270 */
[----:B0-----:R-:W-:Y:S01]  /*16c0*/  IMAD.WIDE R28, R54, 0x2, R88 ;  /* 0x00000002361c7825 */ /* 0x001fe200078e0258 */
[----:B------:R-:W-:-:S07]  /*16d0*/  PRMT R38, RZ, 0x7610, R38 ;  /* 0x00007610ff267816 */ /* 0x000fce0000000026 */
[----:B------:R-:W4:Y:S01]  /*16e0*/  @!P0 LDG.E.U16 R36, desc[UR6][R30.64] ;  /* 0x000000061e248981 */ /* 0x000f22000c1e1500 */
[----:B------:R-:W-:Y:S02]  /*16f0*/  ISETP.GE.AND P0, PT, R18, UR5, PT ;  /* 0x0000000512007c0c */ /* 0x000fe4000bf06270 */
[----:B------:R-:W-:Y:S01]  /*1700*/  PRMT R90, RZ, 0x7610, R90 ;  /* 0x00007610ff5a7816 */ /* 0x000fe2000000005a */
[----:B------:R0:W4:Y:S01]  /*1710*/  @!P1 LDG.E.U16 R38, desc[UR6][R28.64] ;  /* 0x000000061c269981 */ /* 0x000122000c1e1500 */
[----:B------:R-:W-:Y:S01]  /*1720*/  ISETP.GE.AND P1, PT, R17, UR5, PT ;  /* 0x0000000511007c0c */ /* 0x000fe2000bf26270 */
[----:B0-----:R-:W-:-:S08]  /*1730*/  IMAD.WIDE R28, R52, 0x2, R88 ;  /* 0x00000002341c7825 */ /* 0x001fd000078e0258 */
[----:B------:R-:W4:Y:S01]  /*1740*/  @!P0 LDG.E.U16 R90, desc[UR6][R28.64] ;  /* 0x000000061c5a8981 */ /* 0x000f22000c1e1500 */
[----:B------:R-:W-:Y:S01]  /*1750*/  ISETP.GE.AND P0, PT, R20, UR5, PT ;  /* 0x0000000514007c0c */ /* 0x000fe2000bf06270 */
[----:B------:R-:W-:Y:S01]  /*1760*/  IMAD.WIDE R32, R26, 0x2, R88 ;  /* 0x000000021a207825 */ /* 0x000fe200078e0258 */
[----:B------:R-:W-:Y:S02]  /*1770*/  PRMT R40, RZ, 0x7610, R40 ;  /* 0x00007610ff287816 */ /* 0x000fe40000000028 */
[----:B------:R-:W-:Y:S01]  /*1780*/  PRMT R98, RZ, 0x7610, R98 ;  /* 0x00007610ff627816 */ /* 0x000fe20000000062 */
[----:B------:R-:W-:-:S03]  /*1790*/  IMAD.WIDE R34, R50, 0x2, R88 ;  /* 0x0000000232227825 */ /* 0x000fc600078e0258 */
[----:B------:R0:W4:Y:S01]  /*17a0*/  @!P1 LDG.E.U16 R40, desc[UR6][R32.64] ;  /* 0x0000000620289981 */ /* 0x000122000c1e1500 */
[----:B------:R-:W-:-:S04]  /*17b0*/  ISETP.GE.AND P1, PT, R19, UR5, PT ;  /* 0x0000000513007c0c */ /* 0x000fc8000bf26270 */
[----:B------:R-:W4:Y:S01]  /*17c0*/  @!P0 LDG.E.U16 R98, desc[UR6][R34.64] ;  /* 0x0000000622628981 */ /* 0x000f22000c1e1500 */
[----:B------:R-:W-:Y:S01]  /*17d0*/  ISETP.GE.AND P0, PT, R21, UR5, PT ;  /* 0x0000000515007c0c */ /* 0x000fe2000bf06270 */
[----:B------:R-:W-:Y:S01]  /*17e0*/  IMAD.WIDE R30, R51, 0x2, R88 ;  /* 0x00000002331e7825 */ /* 0x000fe200078e0258 */
[----:B------:R-:W-:Y:S02]  /*17f0*/  PRMT R94, RZ, 0x7610, R94 ;  /* 0x00007610ff5e7816 */ /* 0x000fe4000000005e */
[----:B------:R-:W-:Y:S01]  /*1800*/  PRMT R100, RZ, 0x7610, R100 ;  /* 0x00007610ff647816 */ /* 0x000fe20000000064 */
[----:B0-----:R-:W-:-:S03]  /*1810*/  IMAD.WIDE R32, R25, 0x2, R88 ;  /* 0x0000000219207825 */ /* 0x001fc600078e0258 */
[----:B------:R0:W4:Y:S05]  /*1820*/  @!P1 LDG.E.U16 R94, desc[UR6][R30.64] ;  /* 0x000000061e5e9981 */ /* 0x00012a000c1e1500 */
[----:B------:R1:W4:Y:S01]  /*1830*/  @!P0 LDG.E.U16 R100, desc[UR6][R32.64] ;  /* 0x0000000620648981 */ /* 0x000322000c1e1500 */
[----:B------:R-:W-:Y:S01]  /*1840*/  BAR.SYNC.DEFER_BLOCKING 0x0 ;  /* 0x0000000000007b1d */ /* 0x000fe20000010000 */
[----:B------:R-:W-:Y:S01]  /*1850*/  ISETP.GE.AND P0, PT, R4, UR5, PT ;  /* 0x0000000504007c0c */ /* 0x000fe2000bf06270 */
[C---:B0-----:R-:W-:Y:S01]  /*1860*/  IMAD.WIDE R30, R22.reuse, 0x2, R72 ;  /* 0x00000002161e7825 */ /* 0x041fe200078e0248 */
[----:B------:R-:W-:Y:S02]  /*1870*/  PRMT R34, RZ, 0x7610, R34 ;  /* 0x00007610ff227816 */ /* 0x000fe40000000022 */
[----:B------:R-:W-:Y:S01]  /*1880*/  PRMT R35, RZ, 0x7610, R35 ;  /* 0x00007610ff237816 */ /* 0x000fe20000000023 */
[----:B------:R-:W-:Y:S01]  /*1890*/  IMAD.WIDE R28, R22, 0x2, R74 ;  /* 0x00000002161c7825 */ /* 0x000fe200078e024a */
[----:B------:R-:W-:-:S03]  /*18a0*/  PRMT R91, RZ, 0x7610, R91 ;  /* 0x00007610ff5b7816 */ /* 0x000fc6000000005b */
[C---:B-1----:R-:W-:Y:S01]  /*18b0*/  IMAD.WIDE R32, R22.reuse, 0x2, R76 ;  /* 0x0000000216207825 */ /* 0x042fe200078e024c */
[----:B------:R-:W-:Y:S02]  /*18c0*/  PRMT R93, RZ, 0x7610, R93 ;  /* 0x00007610ff5d7816 */ /* 0x000fe4000000005d */
[----:B------:R-:W-:Y:S01]  /*18d0*/  PRMT R95, RZ, 0x7610, R95 ;  /* 0x00007610ff5f7816 */ /* 0x000fe2000000005f */
[----:B------:R0:W4:Y:S04]  /*18e0*/  @!P0 LDG.E.U16 R34, desc[UR6][R30.64] ;  /* 0x000000061e228981 */ /* 0x000128000c1e1500 */
[----:B------:R1:W4:Y:S01]  /*18f0*/  @!P0 LDG.E.U16 R35, desc[UR6][R28.64] ;  /* 0x000000061c238981 */ /* 0x000322000c1e1500 */
[----:B0-----:R-:W-:-:S04]  /*1900*/  IMAD.WIDE R30, R22, 0x2, R78 ;  /* 0x00000002161e7825 */ /* 0x001fc800078e024e */
[C---:B-1----:R-:W-:Y:S01]  /*1910*/  IMAD.WIDE R28, R22.reuse, 0x2, R80 ;  /* 0x00000002161c7825 */ /* 0x042fe200078e0250 */
[----:B------:R0:W4:Y:S03]  /*1920*/  @!P0 LDG.E.U16 R91, desc[UR6][R30.64] ;  /* 0x000000061e5b8981 */ /* 0x000126000c1e1500 */
[----:B0-----:R-:W-:Y:S01]  /*1930*/  IMAD.WIDE R30, R22, 0x2, R84 ;  /* 0x00000002161e7825 */ /* 0x001fe200078e0254 */
[----:B--2---:R0:W-:Y:S04]  /*1940*/  STS.U16 [R5+UR4], R104 ;  /* 0x0000006805007988 */ /* 0x0041e80008000404 */
[----:B---3--:R1:W-:Y:S01]  /*1950*/  STS.U16 [R5+UR4+0x200], R106 ;  /* 0x0002006a05007988 */ /* 0x0083e20008000404 */
[----:B0-----:R-:W-:-:S02]  /*1960*/  PRMT R104, RZ, 0x7610, R104 ;  /* 0x00007610ff687816 */ /* 0x001fc40000000068 */
[----:B-1----:R-:W-:-:S04]  /*1970*/  PRMT R106, RZ, 0x7610, R106 ;  /* 0x00007610ff6a7816 */ /* 0x002fc8000000006a */
[----:B------:R0:W2:Y:S04]  /*1980*/  @!P0 LDG.E.U16 R104, desc[UR6][R32.64] ;  /* 0x0000000620688981 */ /* 0x0000a8000c1e1500 */
[----:B------:R1:W3:Y:S01]  /*1990*/  @!P0 LDG.E.U16 R106, desc[UR6][R28.64] ;  /* 0x000000061c6a8981 */ /* 0x0002e2000c1e1500 */
[----:B0-----:R-:W-:-:S03]  /*19a0*/  IMAD.WIDE R32, R22, 0x2, R82 ;  /* 0x0000000216207825 */ /* 0x001fc600078e0252 */
[----:B-----5:R0:W-:Y:S01]  /*19b0*/  STS.U16 [R5+UR4+0xc00], R96 ;  /* 0x000c006005007988 */ /* 0x0201e20008000404 */
[----:B-1----:R-:W-:-:S03]  /*19c0*/  IMAD.WIDE R28, R22, 0x2, R86 ;  /* 0x00000002161c7825 */ /* 0x002fc600078e0256 */
[----:B------:R-:W5:Y:S04]  /*19d0*/  @!P0 LDG.E.U16 R93, desc[UR6][R32.64] ;  /* 0x00000006205d8981 */ /* 0x000f68000c1e1500 */
[----:B------:R-:W2:Y:S01]  /*19e0*/  @!P0 LDG.E.U16 R95, desc[UR6][R28.64] ;  /* 0x000000061c5f8981 */ /* 0x000ea2000c1e1500 */
[----:B0-----:R-:W-:-:S06]  /*19f0*/  PRMT R96, RZ, 0x7610, R96 ;  /* 0x00007610ff607816 */ /* 0x001fcc0000000060 */
[----:B------:R-:W2:Y:S04]  /*1a00*/  @!P0 LDG.E.U16 R96, desc[UR6][R30.64] ;  /* 0x000000061e608981 */ /* 0x000ea8000c1e1500 */
[----:B----4-:R-:W-:Y:S04]  /*1a10*/  STS.U16 [R5+UR4+0x400], R108 ;  /* 0x0004006c05007988 */ /* 0x010fe80008000404 */
[----:B------:R-:W-:Y:S04]  /*1a20*/  STS.U16 [R5+UR4+0x600], R110 ;  /* 0x0006006e05007988 */ /* 0x000fe80008000404 */
        /* <DEDUP_REMOVED lines=12> */
[----:B---3--:R-:W-:Y:S04]  /*1af0*/  STS.U16 [R3+UR4+0x2800], R106 ;  /* 0x0028006a03007988 */ /* 0x008fe80008000404 */
[----:B------:R-:W-:Y:S04]  /*1b00*/  STS.U16 [R62+UR4+0x2200], R35 ;  /* 0x002200233e007988 */ /* 0x000fe80008000404 */
[----:B-----5:R-:W-:Y:S04]  /*1b10*/  STS.U16 [R62+UR4+0x2a00], R93 ;  /* 0x002a005d3e007988 */ /* 0x020fe80008000404 */
[----:B--2---:R-:W-:Y:S04]  /*1b20*/  STS.U16 [R63+UR4+0x2400], R104 ;  /* 0x002400683f007988 */ /* 0x004fe80008000404 */
[----:B------:R-:W-:Y:S04]  /*1b30*/  STS.U16 [R63+UR4+0x2c00], R96 ;  /* 0x002c00603f007988 */ /* 0x000fe80008000404 */
[----:B------:R-:W-:Y:S04]  /*1b40*/  STS.U16 [R64+UR4+0x2600], R91 ;  /* 0x0026005b40007988 */ /* 0x000fe80008000404 */
[----:B------:R-:W-:Y:S01]  /*1b50*/  STS.U16 [R64+UR4+0x2e00], R95 ;  /* 0x002e005f40007988 */ /* 0x000fe20008000404 */
[----:B------:R-:W-:Y:S06]  /*1b60*/  BAR.SYNC.DEFER_BLOCKING 0x0 ;  /* 0x0000000000007b1d */ /* 0x000fec0000010000 */
[----:B------:R-:W-:Y:S04]  /*1b70*/  LDSM.16.MT88.4 R28, [R0] ;  /* 0x00000000001c783b */ /* 0x000fe80000004200 */
[----:B------:R-:W0:Y:S04]  /*1b80*/  LDSM.16.M88.4 R36, [R2+UR4+0x2000] ;  /* 0x002000040224783b */ /* 0x000e280008000200 */
[----:B------:R-:W1:Y:S04]  /*1b90*/  LDSM.16.MT88.4 R40, [R0+0x400] ;  /* 0x000400000028783b */ /* 0x000e680000004200 */
[----:B------:R-:W-:Y:S01]  /*1ba0*/  LDSM.16.M88.4 R32, [R65+UR4+0x2000] ;  /* 0x002000044120783b */ /* 0x000fe20008000200 */
[----:B0-----:R-:W-:Y:S03]  /*1bb0*/  HMMA.16816.F32 R44, R28, R36, R44 ;  /* 0x000000241c2c723c */ /* 0x001fe6000000182c */
[----:B------:R-:W0:-:S15]  /*1bc0*/  LDSM.16.MT88.4 R28, [R0+0x800] ;  /* 0x00080000001c783b */ /* 0x000e1e0000004200 */
[----:B------:R-:W-:-:S06]  /*1bd0*/  NOP ;  /* 0x0000000000007918 */ /* 0x000fcc0000000000 */
[----:B-1----:R-:W-:Y:S01]  /*1be0*/  HMMA.16816.F32 R44, R40, R38, R44 ;  /* 0x00000026282c723c */ /* 0x002fe2000000182c */
[----:B------:R-:W1:Y:S04]  /*1bf0*/  LDSM.16.MT88.4 R36, [R0+0xc00] ;  /* 0x000c00000024783b */ /* 0x000e680000004200 */
[----:B------:R-:W-:-:S15]  /*1c00*/  LDSM.16.M88.4 R40, [R2+UR4+0x2080] ;  /* 0x002080040228783b */ /* 0x000fde0008000200 */
[----:B------:R-:W-:-:S04]  /*1c10*/  NOP ;  /* 0x0000000000007918 */ /* 0x000fc80000000000 */
[----:B0-----:R-:W-:Y:S01]  /*1c20*/  HMMA.16816.F32 R44, R28, R32, R44 ;  /* 0x000000201c2c723c */ /* 0x001fe2000000182c */
[----:B------:R-:W0:-:S15]  /*1c30*/  LDSM.16.MT88.4 R28, [R0+0x1000] ;  /* 0x00100000001c783b */ /* 0x000e1e0000004200 */
[----:B------:R-:W-:-:S08]  /*1c40*/  NOP ;  /* 0x0000000000007918 */ /* 0x000fd00000000000 */
        /* <DEDUP_REMOVED lines=8> */
[----:B------:R-:W1:Y:S01]  /*1cd0*/  LDSM.16.MT88.4 R32, [R0+0x1c00] ;  /* 0x001c00000020783b */ /* 0x000e620000004200 */
[----:B------:R-:W-:-:S05]  /*1ce0*/  VIADD R61, R61, 0xffffffff ;  /* 0xffffffff3d3d7836 */ /* 0x000fca0000000000 */
[----:B------:R-:W-:-:S15]  /*1cf0*/  ISETP.NE.U32.AND P0, PT, R61, RZ, PT ;  /* 0x000000ff3d00720c */ /* 0x000fde0003f05070 */
[----:B------:R-:W-:-:S02]  /*1d00*/  NOP ;  /* 0x0000000000007918 */ /* 0x000fc40000000000 */
[----:B0-----:R-:W-:Y:S01]  /*1d10*/  HMMA.16816.F32 R28, R36, R44, R28 ;  /* 0x0000002c241c723c */ /* 0x001fe2000000181c */
[----:B------:R-:W-:Y:S01]  /*1d20*/  UIADD3 UR5, UR5, -0x80, URZ ;  /* 0xffffff8005057890 */ /* 0x000fe2000fffe03f */
[----:B------:R-:W-:-:S04]  /*1d30*/  IMAD.WIDE R86, R23, 0x2, R86 ;  /* 0x0000000217567825 */ /* 0x000fc800078e0256 */
[----:B------:R-:W-:-:S04]  /*1d40*/  IMAD.WIDE R84, R23, 0x2, R84 ;  /* 0x0000000217547825 */ /* 0x000fc800078e0254 */
[----:B------:R-:W-:-:S04]  /*1d50*/  IMAD.WIDE R82, R23, 0x2, R82 ;  /* 0x0000000217527825 */ /* 0x000fc800078e0252 */
[----:B------:R-:W-:-:S04]  /*1d60*/  IMAD.WIDE R80, R23, 0x2, R80 ;  /* 0x0000000217507825 */ /* 0x000fc800078e0250 */
[----:B------:R-:W-:-:S06]  /*1d70*/  IMAD.WIDE R78, R23, 0x2, R78 ;  /* 0x00000002174e7825 */ /* 0x000fcc00078e024e */
[----:B-1----:R-:W-:Y:S01]  /*1d80*/  HMMA.16816.F32 R44, R32, R46, R28 ;  /* 0x0000002e202c723c */ /* 0x002fe2000000181c */
[----:B------:R-:W-:-:S04]  /*1d90*/  IMAD.WIDE R76, R23, 0x2, R76 ;  /* 0x00000002174c7825 */ /* 0x000fc800078e024c */
[----:B------:R-:W-:-:S04]  /*1da0*/  IMAD.WIDE R74, R23, 0x2, R74 ;  /* 0x00000002174a7825 */ /* 0x000fc800078e024a */
[----:B------:R-:W-:-:S04]  /*1db0*/  IMAD.WIDE R72, R23, 0x2, R72 ;  /* 0x0000000217487825 */ /* 0x000fc800078e0248 */
[----:B------:R-:W-:Y:S01]  /*1dc0*/  IMAD.WIDE R88, R24, 0x2, R88 ;  /* 0x0000000218587825 */ /* 0x000fe200078e0258 */
[----:B------:R-:W-:Y:S10]  /*1dd0*/  @P0 BRA `(.L_x_1) ;  /* 0xfffffff400980947 */ /* 0x000ff4000383ffff */
[----:B------:R-:W-:Y:S02]  /*1de0*/  F2FP.F16.F32.PACK_AB R44, R45, R44 ;  /* 0x0000002c2d2c723e */ /* 0x000fe400000000ff */
[----:B------:R-:W-:-:S07]  /*1df0*/  F2FP.F16.F32.PACK_AB R46, R47, R46 ;  /* 0x0000002e2f2e723e */ /* 0x000fce00000000ff */
.L_x_0:
[----:B------:R-:W-:Y:S01]  /*1e00*/  LOP3.LUT R0, R10, 0x20, RZ, 0xc0, !PT ;  /* 0x000000200a007812 */ /* 0x000fe200078ec0ff */
[----:B------:R-:W-:Y:S01]  /*1e10*/  BAR.SYNC.DEFER_BLOCKING 0x0 ;  /* 0x0000000000007b1d */ /* 0x000fe20000010000 */
[----:B------:R-:W-:Y:S02]  /*1e20*/  LOP3.LUT R3, R9, 0x60, RZ, 0xc0, !PT ;  /* 0x0000006009037812 */ /* 0x000fe400078ec0ff */
[----:B------:R-:W-:Y:S02]  /*1e30*/  R2UR UR5, R0 ;  /* 0x00000000000572ca */ /* 0x000fe400000e0000 */
[--C-:B------:R-:W-:Y:S01]  /*1e40*/  SHF.R.S32.HI R0, RZ, 0x6, R10.reuse ;  /* 0x00000006ff007819 */ /* 0x100fe2000001140a */
[----:B------:R-:W-:Y:S01]  /*1e50*/  ULDC.64 UR10, c[0x0][0x228] ;  /* 0x00008a00000a7ab9 */ /* 0x000fe20000000a00 */
[----:B------:R-:W-:Y:S01]  /*1e60*/  LOP3.LUT R3, R3, 0x1c, R10, 0xf8, !PT ;  /* 0x0000001c03037812 */ /* 0x000fe200078ef80a */
[----:B------:R-:W-:Y:S01]  /*1e70*/  ULDC.64 UR8, c[0x0][0x220] ;  /* 0x0000880000087ab9 */ /* 0x000fe20000000a00 */
[----:B------:R-:W-:-:S02]  /*1e80*/  SGXT R0, R0, 0x1 ;  /* 0x000000010000781a */ /* 0x000fc40000000200 */
[----:B------:R-:W-:Y:S02]  /*1e90*/  LOP3.LUT R2, R9, 0x300, RZ, 0xc0, !PT ;  /* 0x0000030009027812 */ /* 0x000fe400078ec0ff */
[----:B------:R-:W-:Y:S02]  /*1ea0*/  LOP3.LUT R0, R3, 0x240, R0, 0x78, !PT ;  /* 0x0000024003007812 */ /* 0x000fe400078e7800 */
[----:B------:R-:W-:Y:S01]  /*1eb0*/  ISETP.GE.AND P0, PT, R6, UR10, PT ;  /* 0x0000000a06007c0c */ /* 0x000fe2000bf06270 */
[----:B------:R-:W-:Y:S01]  /*1ec0*/  IMAD.U32 R3, RZ, RZ, UR5 ;  /* 0x00000005ff037e24 */ /* 0x000fe2000f8e00ff */
[----:B------:R-:W-:Y:S01]  /*1ed0*/  ULEA.HI UR5, UR5, UR4, URZ, 0x1c ;  /* 0x0000000405057291 */ /* 0x000fe2000f8fe03f */
[----:B------:R-:W-:Y:S02]  /*1ee0*/  IMAD R71, R71, 0x4, R2 ;  /* 0x0000000447477824 */ /* 0x000fe400078e0202 */
[----:B------:R-:W-:Y:S01]  /*1ef0*/  IMAD R3, R3, 0x4, R0 ;  /* 0x0000000403037824 */ /* 0x000fe200078e0200 */
[----:B------:R-:W-:-:S02]  /*1f00*/  LOP3.LUT R0, R7, R70, RZ, 0xfc, !PT ;  /* 0x0000004607007212 */ /* 0x000fc400078efcff */
[----:B------:R-:W-:Y:S02]  /*1f10*/  LOP3.LUT R71, R71, 0x60, R8, 0x78, !PT ;  /* 0x0000006047477812 */ /* 0x000fe400078e7808 */
[----:B------:R-:W-:Y:S01]  /*1f20*/  LOP3.LUT R5, R3, 0x20, RZ, 0x3c, !PT ;  /* 0x0000002003057812 */ /* 0x000fe200078e3cff */
[----:B------:R0:W-:Y:S01]  /*1f30*/  STS [R3+UR4], R44 ;  /* 0x0000002c03007988 */ /* 0x0001e20008000804 */
[----:B------:R-:W-:Y:S02]  /*1f40*/  LOP3.LUT R7, R7, 0x8, R70, 0xfe, !PT ;  /* 0x0000000807077812 */ /* 0x000fe400078efe46 */
[----:B------:R-:W-:Y:S01]  /*1f50*/  ISETP.LT.AND P1, PT, R0, UR11, !P0 ;  /* 0x0000000b00007c0c */ /* 0x000fe2000c721270 */
[----:B------:R-:W-:Y:S01]  /*1f60*/  STS [R5+UR4+0x100], R46 ;  /* 0x0001002e05007988 */ /* 0x000fe20008000804 */
[----:B------:R-:W-:Y:S01]  /*1f70*/  ULDC UR4, c[0x0][0x244] ;  /* 0x0000910000047ab9 */ /* 0x000fe20000000800 */
[----:B------:R-:W-:Y:S01]  /*1f80*/  BAR.SYNC.DEFER_BLOCKING 0x0 ;  /* 0x0000000000007b1d */ /* 0x000fe20000010000 */
[----:B------:R-:W-:Y:S01]  /*1f90*/  IMAD R2, R6, UR4, RZ ;  /* 0x0000000406027c24 */ /* 0x000fe2000f8e02ff */
[----:B------:R-:W-:-:S04]  /*1fa0*/  ISETP.LT.AND P0, PT, R7, UR11, !P0 ;  /* 0x0000000b07007c0c */ /* 0x000fc8000c701270 */
[----:B------:R-:W-:Y:S01]  /*1fb0*/  ULDC UR4, c[0x0][0x248] ;  /* 0x0000920000047ab9 */ /* 0x000fe20000000800 */
[----:B------:R-:W-:Y:S01]  /*1fc0*/  LEA R4, P2, R2, UR8, 0x1 ;  /* 0x0000000802047c11 */ /* 0x000fe2000f8408ff */
[----:B0-----:R-:W-:Y:S02]  /*1fd0*/  IMAD R3, R0, UR4, RZ ;  /* 0x0000000400037c24 */ /* 0x001fe4000f8e02ff */
[----:B------:R-:W-:Y:S01]  /*1fe0*/  IMAD R7, R7, UR4, RZ ;  /* 0x0000000407077c24 */ /* 0x000fe2000f8e02ff */
[----:B------:R-:W-:Y:S02]  /*1ff0*/  LEA.HI.X.SX32 R0, R2, UR9, 0x1, P2 ;  /* 0x0000000902007c11 */ /* 0x000fe400090f0eff */
[----:B------:R-:W-:-:S04]  /*2000*/  LEA R2, P2, R3, R4, 0x1 ;  /* 0x0000000403027211 */ /* 0x000fc800078408ff */
[----:B------:R-:W-:Y:S01]  /*2010*/  LEA.HI.X.SX32 R3, R3, R0, 0x1, P2 ;  /* 0x0000000003037211 */ /* 0x000fe200010f0eff */
[----:B------:R-:W0:Y:S04]  /*2020*/  LDS.U16 R9, [R71+UR5] ;  /* 0x0000000547097984 */ /* 0x000e280008000400 */
[----:B0-----:R0:W-:Y:S01]  /*2030*/  @P1 STG.E.U16 desc[UR6][R2.64], R9 ;  /* 0x0000000902001986 */ /* 0x0011e2000c101506 */
[----:B------:R-:W-:Y:S05]  /*2040*/  @!P0 EXIT ;  /* 0x000000000000894d */ /* 0x000fea0003800000 */
[----:B------:R-:W1:Y:S01]  /*2050*/  LDS.U16 R71, [R71+UR5+0x80] ;  /* 0x0000800547477984 */ /* 0x000e620008000400 */
[----:B0-----:R-:W-:-:S04]  /*2060*/  LEA R2, P0, R7, R4, 0x1 ;  /* 0x0000000407027211 */ /* 0x001fc800078008ff */
[----:B------:R-:W-:-:S05]  /*2070*/  LEA.HI.X.SX32 R3, R7, R0, 0x1, P0 ;  /* 0x0000000007037211 */ /* 0x000fca00000f0eff */
[----:B-1----:R-:W-:Y:S01]  /*2080*/  STG.E.U16 desc[UR6][R2.64], R71 ;  /* 0x0000004702007986 */ /* 0x002fe2000c101506 */
[----:B------:R-:W-:Y:S05]  /*2090*/  EXIT ;  /* 0x000000000000794d */ /* 0x000fea0003800000 */
.L_x_2:
[----:B------:R-:W-:-:S00]  /*20a0*/  BRA `(.L_x_2) ;  /* 0xfffffffc00fc7947 */ /* 0x000fc0000383ffff */
[----:B------:R-:W-:-:S00]  /*20b0*/  NOP ;  /* 0x0000000000007918 */ /* 0x000fc00000000000 */
        /* <DEDUP_REMOVED lines=12> */
.L_x_3:


//--------------------- .nv.shared.matmul_kernel  --------------------------
	.section	.nv.shared.matmul_kernel,"aw",@nobits
	.sectionflags	@""
	.align	16
	.zero		1024


//--------------------- .nv.shared.reserved.0     --------------------------
	.section	.nv.shared.reserved.0,"aw",@nobits
	.weak		__nv_reservedSMEM_offset_0_alias
	.size		__nv_reservedSMEM_offset_0_alias, 0, 0
	.other		__nv_reservedSMEM_offset_0_alias,@"STO_CUDA_RESERVED_SHARED STV_DEFAULT"
__nv_reservedSMEM_offset_0_alias:
	.zero		0


//--------------------- .nv.constant0.matmul_kernel --------------------------
	.section	.nv.constant0.matmul_kernel,"a",@progbits
	.sectionflags	@""
	.align	4
.nv.constant0.matmul_kernel:
	.zero		608


//--------------------- SYMBOLS --------------------------

	.type		.nv.reservedSmem.offset0,@object
	.size		.nv.reservedSmem.offset0,0x4
